	.target	sm_100a

	.elftype	@"ET_EXEC"


//--------------------- .note.nv.tkinfo           --------------------------
	.section	.note.nv.tkinfo,"",@"SHT_NOTE"
	.sectionflags	@"SHF_NOTE_NV_TKINFO"
	.tkinfo
        /*0018*/ 	.word	0x00000002
        /*0030*/ 	.string	""
        /*0030*/ 	.string	"ptxas"
        /*0030*/ 	.string	"Cuda compilation tools, release 13.0, V13.0.88"
        /*0030*/ 	.string	"Build cuda_13.0.r13.0/compiler.36424714_0"
        /*0030*/ 	.string	"-arch sm_100a -m 64 "



//--------------------- .note.nv.cuinfo           --------------------------
	.section	.note.nv.cuinfo,"",@"SHT_NOTE"
	.sectionflags	@"SHF_NOTE_NV_CUINFO"
        /*0018*/ 	.short	0x0002
        /*001a*/ 	.short	0x0064
        /*001c*/ 	.short	0x0082
	.zero		2


//--------------------- .nv.info                  --------------------------
	.section	.nv.info,"",@"SHT_CUDA_INFO"
	.align	4


	//----- nvinfo : EIATTR_REGCOUNT
	.align		4
        /*0000*/ 	.byte	0x04, 0x2f
        /*0002*/ 	.short	(.L_19 - .L_18)
	.align		4
.L_18:
        /*0004*/ 	.word	index@(_ZN7cutlass13device_kernelINS_4gemm6kernel13GemmUniversalIN4cute5tupleIJiiiiEEENS1_10collective13CollectiveMmaINS1_35MainloopSm100TmaUmmaWarpSpecializedILi21ELi2ELi4ENS5_IJNS4_1CILi1EEESB_SB_EEEEENS5_IJNSA_ILi64EEENSA_ILi96EEESE_EEEaNS5_IJlSB_lEEEaSH_NS4_8TiledMMAINS4_8MMA_AtomIJNS4_15SM100_MMA_S8_SSIaaiLi64ELi96ELNS4_4UMMA5MajorE0ELSM_0ELNSL_8SaturateE0EEEEEENS4_6LayoutISC_NS5_IJNSA_ILi0EEESR_SR_EEEEENS5_IJNS4_10UnderscoreESU_SU_EEEEENS4_13SM90_TMA_LOADENS4_14ComposedLayoutINS4_7SwizzleILi2ELi4ELi3EEENS4_18smem_ptr_flag_bitsILi8EEENSQ_INS5_IJNSA_ILi8EEESE_EEENS5_IJSE_SB_EEEEEEEvNS4_8identityESX_S17_vS18_EENS_8epilogue10collective18CollectiveEpilogueINS1A_23Sm100TmaWarpSpecializedILi1ELi1ELi48ELb0ELb0EEEJSG_NS5_IJNSQ_ISE_SB_EENSQ_ISF_SB_EEEEEaSH_aSH_NS1A_6fusion15FusionCallbacksIS1E_NS1I_17LinearCombinationIaiaiLNS_15FloatRoundStyleE2EEESG_S1H_JEEENS4_5SM1004TMEM4LOAD26SM100_TMEM_LOAD_16dp32b16xESX_NSY_INSZ_ILi1ELi4ELi3EEES12_NSQ_INS5_IJS13_NSA_ILi32EEEEEENS5_IJS1T_SB_EEEEEEENS4_39AutoVectorizingCopyWithAssumedAlignmentILi128EEENS4_14SM90_TMA_STOREES1X_S1Z_S1Z_EEEvvEEEEvNT_6ParamsE)
        /*0008*/ 	.word	0x000000a2


	//----- nvinfo : EIATTR_FRAME_SIZE
	.align		4
.L_19:
        /*000c*/ 	.byte	0x04, 0x11
        /*000e*/ 	.short	(.L_21 - .L_20)
	.align		4
.L_20:
        /*0010*/ 	.word	index@($__internal_2_$__cuda_sm10x_tcgen05_guardrail_trap_unallocated_columns_being_dealloced)
        /*0014*/ 	.word	0x00000000


	//----- nvinfo : EIATTR_FRAME_SIZE
	.align		4
.L_21:
        /*0018*/ 	.byte	0x04, 0x11
        /*001a*/ 	.short	(.L_23 - .L_22)
	.align		4
.L_22:
        /*001c*/ 	.word	index@($__internal_1_$__cuda_sm10x_tcgen05_guardrail_trap_phase_invalid_during_alloc)
        /*0020*/ 	.word	0x00000000


	//----- nvinfo : EIATTR_FRAME_SIZE
	.align		4
.L_23:
        /*0024*/ 	.byte	0x04, 0x11
        /*0026*/ 	.short	(.L_25 - .L_24)
	.align		4
.L_24:
        /*0028*/ 	.word	index@($__internal_0_$__cuda_sm10x_tcgen05_guardrail_trap_col_being_dealloced_not_returned_by_alloc)
        /*002c*/ 	.word	0x00000000


	//----- nvinfo : EIATTR_FRAME_SIZE
	.align		4
.L_25:
        /*0030*/ 	.byte	0x04, 0x11
        /*0032*/ 	.short	(.L_27 - .L_26)
	.align		4
.L_26:
        /*0034*/ 	.word	index@(_ZN7cutlass13device_kernelINS_4gemm6kernel13GemmUniversalIN4cute5tupleIJiiiiEEENS1_10collective13CollectiveMmaINS1_35MainloopSm100TmaUmmaWarpSpecializedILi21ELi2ELi4ENS5_IJNS4_1CILi1EEESB_SB_EEEEENS5_IJNSA_ILi64EEENSA_ILi96EEESE_EEEaNS5_IJlSB_lEEEaSH_NS4_8TiledMMAINS4_8MMA_AtomIJNS4_15SM100_MMA_S8_SSIaaiLi64ELi96ELNS4_4UMMA5MajorE0ELSM_0ELNSL_8SaturateE0EEEEEENS4_6LayoutISC_NS5_IJNSA_ILi0EEESR_SR_EEEEENS5_IJNS4_10UnderscoreESU_SU_EEEEENS4_13SM90_TMA_LOADENS4_14ComposedLayoutINS4_7SwizzleILi2ELi4ELi3EEENS4_18smem_ptr_flag_bitsILi8EEENSQ_INS5_IJNSA_ILi8EEESE_EEENS5_IJSE_SB_EEEEEEEvNS4_8identityESX_S17_vS18_EENS_8epilogue10collective18CollectiveEpilogueINS1A_23Sm100TmaWarpSpecializedILi1ELi1ELi48ELb0ELb0EEEJSG_NS5_IJNSQ_ISE_SB_EENSQ_ISF_SB_EEEEEaSH_aSH_NS1A_6fusion15FusionCallbacksIS1E_NS1I_17LinearCombinationIaiaiLNS_15FloatRoundStyleE2EEESG_S1H_JEEENS4_5SM1004TMEM4LOAD26SM100_TMEM_LOAD_16dp32b16xESX_NSY_INSZ_ILi1ELi4ELi3EEES12_NSQ_INS5_IJS13_NSA_ILi32EEEEEENS5_IJS1T_SB_EEEEEEENS4_39AutoVectorizingCopyWithAssumedAlignmentILi128EEENS4_14SM90_TMA_STOREES1X_S1Z_S1Z_EEEvvEEEEvNT_6ParamsE)
        /*0038*/ 	.word	0x00000000


	//----- nvinfo : EIATTR_MIN_STACK_SIZE
	.align		4
.L_27:
        /*003c*/ 	.byte	0x04, 0x12
        /*003e*/ 	.short	(.L_29 - .L_28)
	.align		4
.L_28:
        /*0040*/ 	.word	index@(_ZN7cutlass13device_kernelINS_4gemm6kernel13GemmUniversalIN4cute5tupleIJiiiiEEENS1_10collective13CollectiveMmaINS1_35MainloopSm100TmaUmmaWarpSpecializedILi21ELi2ELi4ENS5_IJNS4_1CILi1EEESB_SB_EEEEENS5_IJNSA_ILi64EEENSA_ILi96EEESE_EEEaNS5_IJlSB_lEEEaSH_NS4_8TiledMMAINS4_8MMA_AtomIJNS4_15SM100_MMA_S8_SSIaaiLi64ELi96ELNS4_4UMMA5MajorE0ELSM_0ELNSL_8SaturateE0EEEEEENS4_6LayoutISC_NS5_IJNSA_ILi0EEESR_SR_EEEEENS5_IJNS4_10UnderscoreESU_SU_EEEEENS4_13SM90_TMA_LOADENS4_14ComposedLayoutINS4_7SwizzleILi2ELi4ELi3EEENS4_18smem_ptr_flag_bitsILi8EEENSQ_INS5_IJNSA_ILi8EEESE_EEENS5_IJSE_SB_EEEEEEEvNS4_8identityESX_S17_vS18_EENS_8epilogue10collective18CollectiveEpilogueINS1A_23Sm100TmaWarpSpecializedILi1ELi1ELi48ELb0ELb0EEEJSG_NS5_IJNSQ_ISE_SB_EENSQ_ISF_SB_EEEEEaSH_aSH_NS1A_6fusion15FusionCallbacksIS1E_NS1I_17LinearCombinationIaiaiLNS_15FloatRoundStyleE2EEESG_S1H_JEEENS4_5SM1004TMEM4LOAD26SM100_TMEM_LOAD_16dp32b16xESX_NSY_INSZ_ILi1ELi4ELi3EEES12_NSQ_INS5_IJS13_NSA_ILi32EEEEEENS5_IJS1T_SB_EEEEEEENS4_39AutoVectorizingCopyWithAssumedAlignmentILi128EEENS4_14SM90_TMA_STOREES1X_S1Z_S1Z_EEEvvEEEEvNT_6ParamsE)
        /*0044*/ 	.word	0x00000000
.L_29:


//--------------------- .nv.compat                --------------------------
	.section	.nv.compat,"",@"SHT_CUDA_COMPAT_INFO"
	.align	4
        /*0000*/ 	.byte	0x02, 0x09, 0x01, 0x00, 0x02, 0x02, 0x03, 0x00, 0x02, 0x05, 0x06, 0x00, 0x03, 0x07, 0x01, 0x01
        /*0010*/ 	.byte	0x02, 0x03, 0x01, 0x00, 0x02, 0x06, 0x01, 0x00, 0x04, 0x0b, 0x08, 0x00, 0x01, 0x00, 0x00, 0x00
        /*0020*/ 	.byte	0x00, 0x00, 0x00, 0x00


//--------------------- .nv.info._ZN7cutlass13device_kernelINS_4gemm6kernel13GemmUniversalIN4cute5tupleIJiiiiEEENS1_10collective13CollectiveMmaINS1_35MainloopSm100TmaUmmaWarpSpecializedILi21ELi2ELi4ENS5_IJNS4_1CILi1EEESB_SB_EEEEENS5_IJNSA_ILi64EEENSA_ILi96EEESE_EEEaNS5_IJlSB_lEEEaSH_NS4_8TiledMMAINS4_8MMA_AtomIJNS4_15SM100_MMA_S8_SSIaaiLi64ELi96ELNS4_4UMMA5MajorE0ELSM_0ELNSL_8SaturateE0EEEEEENS4_6LayoutISC_NS5_IJNSA_ILi0EEESR_SR_EEEEENS5_IJNS4_10UnderscoreESU_SU_EEEEENS4_13SM90_TMA_LOADENS4_14ComposedLayoutINS4_7SwizzleILi2ELi4ELi3EEENS4_18smem_ptr_flag_bitsILi8EEENSQ_INS5_IJNSA_ILi8EEESE_EEENS5_IJSE_SB_EEEEEEEvNS4_8identityESX_S17_vS18_EENS_8epilogue10collective18CollectiveEpilogueINS1A_23Sm100TmaWarpSpecializedILi1ELi1ELi48ELb0ELb0EEEJSG_NS5_IJNSQ_ISE_SB_EENSQ_ISF_SB_EEEEEaSH_aSH_NS1A_6fusion15FusionCallbacksIS1E_NS1I_17LinearCombinationIaiaiLNS_15FloatRoundStyleE2EEESG_S1H_JEEENS4_5SM1004TMEM4LOAD26SM100_TMEM_LOAD_16dp32b16xESX_NSY_INSZ_ILi1ELi4ELi3EEES12_NSQ_INS5_IJS13_NSA_ILi32EEEEEENS5_IJS1T_SB_EEEEEEENS4_39AutoVectorizingCopyWithAssumedAlignmentILi128EEENS4_14SM90_TMA_STOREES1X_S1Z_S1Z_EEEvvEEEEvNT_6ParamsE --------------------------
	.section	.nv.info._ZN7cutlass13device_kernelINS_4gemm6kernel13GemmUniversalIN4cute5tupleIJiiiiEEENS1_10collective13CollectiveMmaINS1_35MainloopSm100TmaUmmaWarpSpecializedILi21ELi2ELi4ENS5_IJNS4_1CILi1EEESB_SB_EEEEENS5_IJNSA_ILi64EEENSA_ILi96EEESE_EEEaNS5_IJlSB_lEEEaSH_NS4_8TiledMMAINS4_8MMA_AtomIJNS4_15SM100_MMA_S8_SSIaaiLi64ELi96ELNS4_4UMMA5MajorE0ELSM_0ELNSL_8SaturateE0EEEEEENS4_6LayoutISC_NS5_IJNSA_ILi0EEESR_SR_EEEEENS5_IJNS4_10UnderscoreESU_SU_EEEEENS4_13SM90_TMA_LOADENS4_14ComposedLayoutINS4_7SwizzleILi2ELi4ELi3EEENS4_18smem_ptr_flag_bitsILi8EEENSQ_INS5_IJNSA_ILi8EEESE_EEENS5_IJSE_SB_EEEEEEEvNS4_8identityESX_S17_vS18_EENS_8epilogue10collective18CollectiveEpilogueINS1A_23Sm100TmaWarpSpecializedILi1ELi1ELi48ELb0ELb0EEEJSG_NS5_IJNSQ_ISE_SB_EENSQ_ISF_SB_EEEEEaSH_aSH_NS1A_6fusion15FusionCallbacksIS1E_NS1I_17LinearCombinationIaiaiLNS_15FloatRoundStyleE2EEESG_S1H_JEEENS4_5SM1004TMEM4LOAD26SM100_TMEM_LOAD_16dp32b16xESX_NSY_INSZ_ILi1ELi4ELi3EEES12_NSQ_INS5_IJS13_NSA_ILi32EEEEEENS5_IJS1T_SB_EEEEEEENS4_39AutoVectorizingCopyWithAssumedAlignmentILi128EEENS4_14SM90_TMA_STOREES1X_S1Z_S1Z_EEEvvEEEEvNT_6ParamsE,"",@"SHT_CUDA_INFO"
	.sectionflags	@""
	.align	4


	//----- nvinfo : EIATTR_CUDA_API_VERSION
	.align		4
        /*0000*/ 	.byte	0x04, 0x37
        /*0002*/ 	.short	(.L_31 - .L_30)
.L_30:
        /*0004*/ 	.word	0x00000082


	//----- nvinfo : EIATTR_KPARAM_INFO
	.align		4
.L_31:
        /*0008*/ 	.byte	0x04, 0x17
        /*000a*/ 	.short	(.L_33 - .L_32)
.L_32:
        /*000c*/ 	.word	0x00000000
        /*0010*/ 	.short	0x0000
        /*0012*/ 	.short	0x0000
        /*0014*/ 	.byte	0x00, 0xf0, 0x01, 0x20


	//----- nvinfo : EIATTR_AT_ENTRY_FRAGMENTS
	.align		4
.L_33:
        /*0018*/ 	.byte	0x04, 0x4f
        /*001a*/ 	.short	(.L_35 - .L_34)


	//   ....[0]....
.L_34:
        /*001c*/ 	.word	0x00000006


	//----- nvinfo : EIATTR_RESERVED_SMEM_USED
	.align		4
.L_35:
        /*0020*/ 	.byte	0x01, 0x41
	.zero		2


	//----- nvinfo : EIATTR_SPARSE_MMA_MASK
	.align		4
        /*0024*/ 	.byte	0x03, 0x50
        /*0026*/ 	.short	0x0000


	//----- nvinfo : EIATTR_TCGEN05_1CTA_USED
	.align		4
        /*0028*/ 	.byte	0x01, 0x51
	.zero		2


	//----- nvinfo : EIATTR_MAXREG_COUNT
	.align		4
        /*002c*/ 	.byte	0x03, 0x1b
        /*002e*/ 	.short	0x00ff


	//----- nvinfo : EIATTR_NUM_BARRIERS
	.align		4
        /*0030*/ 	.byte	0x02, 0x4c
        /*0032*/ 	.byte	0x07
	.zero		1


	//----- nvinfo : EIATTR_EXTERNS
	.align		4
        /*0034*/ 	.byte	0x04, 0x0f
        /*0036*/ 	.short	(.L_37 - .L_36)


	//   ....[0]....
	.align		4
.L_36:
        /*0038*/ 	.word	index@(__assertfail)


	//----- nvinfo : EIATTR_MERCURY_ISA_VERSION
	.align		4
.L_37:
        /*003c*/ 	.byte	0x03, 0x5f
        /*003e*/ 	.short	0x0101


	//----- nvinfo : EIATTR_INT_WARP_WIDE_INSTR_OFFSETS
	.align		4
        /*0040*/ 	.byte	0x04, 0x31
        /*0042*/ 	.short	(.L_39 - .L_38)


	//   ....[0]....
.L_38:
        /*0044*/ 	.word	0x00001fe0


	//   ....[1]....
        /*0048*/ 	.word	0x00004330


	//   ....[2]....
        /*004c*/ 	.word	0x00004350


	//   ....[3]....
        /*0050*/ 	.word	0x00004380


	//   ....[4]....
        /*0054*/ 	.word	0x00004db0


	//   ....[5]....
        /*0058*/ 	.word	0x00004e40


	//   ....[6]....
        /*005c*/ 	.word	0x00004e70


	//   ....[7]....
        /*0060*/ 	.word	0x00004f40


	//----- nvinfo : EIATTR_COOP_GROUP_MASK_REGIDS
	.align		4
.L_39:
        /*0064*/ 	.byte	0x04, 0x29
        /*0066*/ 	.short	(.L_41 - .L_40)


	//   ....[0]....
.L_40:
        /*0068*/ 	.word	0xffffffff


	//   ....[1]....
        /*006c*/ 	.word	0xffffffff


	//   ....[2]....
        /*0070*/ 	.word	0xffffffff


	//   ....[3]....
        /*0074*/ 	.word	0xffffffff


	//   ....[4]....
        /*0078*/ 	.word	0xffffffff


	//   ....[5]....
        /*007c*/ 	.word	0xffffffff


	//   ....[6]....
        /*0080*/ 	.word	0xffffffff


	//   ....[7]....
        /*0084*/ 	.word	0xffffffff


	//   ....[8]....
        /*0088*/ 	.word	0xffffffff


	//   ....[9]....
        /*008c*/ 	.word	0xffffffff


	//   ....[10]....
        /*0090*/ 	.word	0xffffffff


	//   ....[11]....
        /*0094*/ 	.word	0xffffffff


	//   ....[12]....
        /*0098*/ 	.word	0xffffffff


	//----- nvinfo : EIATTR_COOP_GROUP_INSTR_OFFSETS
	.align		4
.L_41:
        /*009c*/ 	.byte	0x04, 0x28
        /*009e*/ 	.short	(.L_43 - .L_42)


	//   ....[0]....
.L_42:
        /*00a0*/ 	.word	0x00000090


	//   ....[1]....
        /*00a4*/ 	.word	0x000004d0


	//   ....[2]....
        /*00a8*/ 	.word	0x00000890


	//   ....[3]....
        /*00ac*/ 	.word	0x000009d0


	//   ....[4]....
        /*00b0*/ 	.word	0x00000ad0


	//   ....[5]....
        /*00b4*/ 	.word	0x00000c40


	//   ....[6]....
        /*00b8*/ 	.word	0x00000de0


	//   ....[7]....
        /*00bc*/ 	.word	0x00001ec0


	//   ....[8]....
        /*00c0*/ 	.word	0x00003630


	//   ....[9]....
        /*00c4*/ 	.word	0x00003840


	//   ....[10]....
        /*00c8*/ 	.word	0x00003870


	//   ....[11]....
        /*00cc*/ 	.word	0x00004210


	//   ....[12]....
        /*00d0*/ 	.word	0x00004440


	//----- nvinfo : EIATTR_VRC_CTA_INIT_COUNT
	.align		4
.L_43:
        /*00d4*/ 	.byte	0x02, 0x4a
        /*00d6*/ 	.byte	0x80
	.zero		1


	//----- nvinfo : EIATTR_SYSCALL_OFFSETS
	.align		4
        /*00d8*/ 	.byte	0x04, 0x46
        /*00da*/ 	.short	(.L_45 - .L_44)


	//   ....[0]....
.L_44:
        /*00dc*/ 	.word	0x00005920


	//   ....[1]....
        /*00e0*/ 	.word	0x00005a60


	//   ....[2]....
        /*00e4*/ 	.word	0x00006210


	//   ....[3]....
        /*00e8*/ 	.word	0x00006390


	//   ....[4]....
        /*00ec*/ 	.word	0x00006510


	//----- nvinfo : EIATTR_MBARRIER_INSTR_OFFSETS
	.align		4
.L_45:
        /*00f0*/ 	.byte	0x04, 0x39
        /*00f2*/ 	.short	(.L_47 - .L_46)


	//   ....[0]....
.L_46:
        /*00f4*/ 	.word	0x000005d0
        /*00f8*/ 	.word	0x000000ff
        /*00fc*/ 	.word	0x00000000
        /*0100*/ 	.short	0x0100
        /*0102*/ 	.byte	0x05
	.zero		1


	//   ....[1]....
        /*0104*/ 	.word	0x000005e0
        /*0108*/ 	.word	0x000000ff
        /*010c*/ 	.word	0x000000a8
        /*0110*/ 	.short	0x0100
        /*0112*/ 	.byte	0x05
	.zero		1


	//   ....[2]....
        /*0114*/ 	.word	0x000005f0
        /*0118*/ 	.word	0x000000ff
        /*011c*/ 	.word	0x00000008
        /*0120*/ 	.short	0x0100
        /*0122*/ 	.byte	0x05
	.zero		1


	//   ....[3]....
        /*0124*/ 	.word	0x00000600
        /*0128*/ 	.word	0x000000ff
        /*012c*/ 	.word	0x000000b0
        /*0130*/ 	.short	0x0100
        /*0132*/ 	.byte	0x05
	.zero		1


	//   ....[4]....
        /*0134*/ 	.word	0x00000610
        /*0138*/ 	.word	0x000000ff
        /*013c*/ 	.word	0x00000010
        /*0140*/ 	.short	0x0100
        /*0142*/ 	.byte	0x05
	.zero		1


	//   ....[5]....
        /*0144*/ 	.word	0x00000620
        /*0148*/ 	.word	0x000000ff
        /*014c*/ 	.word	0x000000b8
        /*0150*/ 	.short	0x0100
        /*0152*/ 	.byte	0x05
	.zero		1


	//   ....[6]....
        /*0154*/ 	.word	0x00000630
        /*0158*/ 	.word	0x000000ff
        /*015c*/ 	.word	0x00000018
        /*0160*/ 	.short	0x0100
        /*0162*/ 	.byte	0x05
	.zero		1


	//   ....[7]....
        /*0164*/ 	.word	0x00000640
        /*0168*/ 	.word	0x000000ff
        /*016c*/ 	.word	0x000000c0
        /*0170*/ 	.short	0x0100
        /*0172*/ 	.byte	0x05
	.zero		1


	//   ....[8]....
        /*0174*/ 	.word	0x00000650
        /*0178*/ 	.word	0x000000ff
        /*017c*/ 	.word	0x00000020
        /*0180*/ 	.short	0x0100
        /*0182*/ 	.byte	0x05
	.zero		1


	//   ....[9]....
        /*0184*/ 	.word	0x00000660
        /*0188*/ 	.word	0x000000ff
        /*018c*/ 	.word	0x000000c8
        /*0190*/ 	.short	0x0100
        /*0192*/ 	.byte	0x05
	.zero		1


	//   ....[10]....
        /*0194*/ 	.word	0x00000670
        /*0198*/ 	.word	0x000000ff
        /*019c*/ 	.word	0x00000028
        /*01a0*/ 	.short	0x0100
        /*01a2*/ 	.byte	0x05
	.zero		1


	//   ....[11]....
        /*01a4*/ 	.word	0x00000680
        /*01a8*/ 	.word	0x000000ff
        /*01ac*/ 	.word	0x000000d0
        /*01b0*/ 	.short	0x0100
        /*01b2*/ 	.byte	0x05
	.zero		1


	//   ....[12]....
        /*01b4*/ 	.word	0x00000690
        /*01b8*/ 	.word	0x000000ff
        /*01bc*/ 	.word	0x00000030
        /*01c0*/ 	.short	0x0100
        /*01c2*/ 	.byte	0x05
	.zero		1


	//   ....[13]....
        /*01c4*/ 	.word	0x000006a0
        /*01c8*/ 	.word	0x000000ff
        /*01cc*/ 	.word	0x000000d8
        /*01d0*/ 	.short	0x0100
        /*01d2*/ 	.byte	0x05
	.zero		1


	//   ....[14]....
        /*01d4*/ 	.word	0x000006b0
        /*01d8*/ 	.word	0x000000ff
        /*01dc*/ 	.word	0x00000038
        /*01e0*/ 	.short	0x0100
        /*01e2*/ 	.byte	0x05
	.zero		1


	//   ....[15]....
        /*01e4*/ 	.word	0x000006c0
        /*01e8*/ 	.word	0x000000ff
        /*01ec*/ 	.word	0x000000e0
        /*01f0*/ 	.short	0x0100
        /*01f2*/ 	.byte	0x05
	.zero		1


	//   ....[16]....
        /*01f4*/ 	.word	0x000006d0
        /*01f8*/ 	.word	0x000000ff
        /*01fc*/ 	.word	0x00000040
        /*0200*/ 	.short	0x0100
        /*0202*/ 	.byte	0x05
	.zero		1


	//   ....[17]....
        /*0204*/ 	.word	0x000006e0
        /*0208*/ 	.word	0x000000ff
        /*020c*/ 	.word	0x000000e8
        /*0210*/ 	.short	0x0100
        /*0212*/ 	.byte	0x05
	.zero		1


	//   ....[18]....
        /*0214*/ 	.word	0x000006f0
        /*0218*/ 	.word	0x000000ff
        /*021c*/ 	.word	0x00000048
        /*0220*/ 	.short	0x0100
        /*0222*/ 	.byte	0x05
	.zero		1


	//   ....[19]....
        /*0224*/ 	.word	0x00000700
        /*0228*/ 	.word	0x000000ff
        /*022c*/ 	.word	0x000000f0
        /*0230*/ 	.short	0x0100
        /*0232*/ 	.byte	0x05
	.zero		1


	//   ....[20]....
        /*0234*/ 	.word	0x00000710
        /*0238*/ 	.word	0x000000ff
        /*023c*/ 	.word	0x00000050
        /*0240*/ 	.short	0x0100
        /*0242*/ 	.byte	0x05
	.zero		1


	//   ....[21]....
        /*0244*/ 	.word	0x00000720
        /*0248*/ 	.word	0x000000ff
        /*024c*/ 	.word	0x000000f8
        /*0250*/ 	.short	0x0100
        /*0252*/ 	.byte	0x05
	.zero		1


	//   ....[22]....
        /*0254*/ 	.word	0x00000730
        /*0258*/ 	.word	0x000000ff
        /*025c*/ 	.word	0x00000058
        /*0260*/ 	.short	0x0100
        /*0262*/ 	.byte	0x05
	.zero		1


	//   ....[23]....
        /*0264*/ 	.word	0x00000740
        /*0268*/ 	.word	0x000000ff
        /*026c*/ 	.word	0x00000100
        /*0270*/ 	.short	0x0100
        /*0272*/ 	.byte	0x05
	.zero		1


	//   ....[24]....
        /*0274*/ 	.word	0x00000750
        /*0278*/ 	.word	0x000000ff
        /*027c*/ 	.word	0x00000060
        /*0280*/ 	.short	0x0100
        /*0282*/ 	.byte	0x05
	.zero		1


	//   ....[25]....
        /*0284*/ 	.word	0x00000760
        /*0288*/ 	.word	0x000000ff
        /*028c*/ 	.word	0x00000108
        /*0290*/ 	.short	0x0100
        /*0292*/ 	.byte	0x05
	.zero		1


	//   ....[26]....
        /*0294*/ 	.word	0x00000770
        /*0298*/ 	.word	0x000000ff
        /*029c*/ 	.word	0x00000068
        /*02a0*/ 	.short	0x0100
        /*02a2*/ 	.byte	0x05
	.zero		1


	//   ....[27]....
        /*02a4*/ 	.word	0x00000780
        /*02a8*/ 	.word	0x000000ff
        /*02ac*/ 	.word	0x00000110
        /*02b0*/ 	.short	0x0100
        /*02b2*/ 	.byte	0x05
	.zero		1


	//   ....[28]....
        /*02b4*/ 	.word	0x00000790
        /*02b8*/ 	.word	0x000000ff
        /*02bc*/ 	.word	0x00000070
        /*02c0*/ 	.short	0x0100
        /*02c2*/ 	.byte	0x05
	.zero		1


	//   ....[29]....
        /*02c4*/ 	.word	0x000007a0
        /*02c8*/ 	.word	0x000000ff
        /*02cc*/ 	.word	0x00000118
        /*02d0*/ 	.short	0x0100
        /*02d2*/ 	.byte	0x05
	.zero		1


	//   ....[30]....
        /*02d4*/ 	.word	0x000007b0
        /*02d8*/ 	.word	0x000000ff
        /*02dc*/ 	.word	0x00000078
        /*02e0*/ 	.short	0x0100
        /*02e2*/ 	.byte	0x05
	.zero		1


	//   ....[31]....
        /*02e4*/ 	.word	0x000007c0
        /*02e8*/ 	.word	0x000000ff
        /*02ec*/ 	.word	0x00000120
        /*02f0*/ 	.short	0x0100
        /*02f2*/ 	.byte	0x05
	.zero		1


	//   ....[32]....
        /*02f4*/ 	.word	0x000007d0
        /*02f8*/ 	.word	0x000000ff
        /*02fc*/ 	.word	0x00000080
        /*0300*/ 	.short	0x0100
        /*0302*/ 	.byte	0x05
	.zero		1


	//   ....[33]....
        /*0304*/ 	.word	0x000007e0
        /*0308*/ 	.word	0x000000ff
        /*030c*/ 	.word	0x00000128
        /*0310*/ 	.short	0x0100
        /*0312*/ 	.byte	0x05
	.zero		1


	//   ....[34]....
        /*0314*/ 	.word	0x000007f0
        /*0318*/ 	.word	0x000000ff
        /*031c*/ 	.word	0x00000088
        /*0320*/ 	.short	0x0100
        /*0322*/ 	.byte	0x05
	.zero		1


	//   ....[35]....
        /*0324*/ 	.word	0x00000800
        /*0328*/ 	.word	0x000000ff
        /*032c*/ 	.word	0x00000130
        /*0330*/ 	.short	0x0100
        /*0332*/ 	.byte	0x05
	.zero		1


	//   ....[36]....
        /*0334*/ 	.word	0x00000810
        /*0338*/ 	.word	0x000000ff
        /*033c*/ 	.word	0x00000090
        /*0340*/ 	.short	0x0100
        /*0342*/ 	.byte	0x05
	.zero		1


	//   ....[37]....
        /*0344*/ 	.word	0x00000820
        /*0348*/ 	.word	0x000000ff
        /*034c*/ 	.word	0x00000138
        /*0350*/ 	.short	0x0100
        /*0352*/ 	.byte	0x05
	.zero		1


	//   ....[38]....
        /*0354*/ 	.word	0x00000830
        /*0358*/ 	.word	0x000000ff
        /*035c*/ 	.word	0x00000098
        /*0360*/ 	.short	0x0100
        /*0362*/ 	.byte	0x05
	.zero		1


	//   ....[39]....
        /*0364*/ 	.word	0x00000840
        /*0368*/ 	.word	0x000000ff
        /*036c*/ 	.word	0x00000140
        /*0370*/ 	.short	0x0100
        /*0372*/ 	.byte	0x05
	.zero		1


	//   ....[40]....
        /*0374*/ 	.word	0x00000850
        /*0378*/ 	.word	0x000000ff
        /*037c*/ 	.word	0x000000a0
        /*0380*/ 	.short	0x0100
        /*0382*/ 	.byte	0x05
	.zero		1


	//   ....[41]....
        /*0384*/ 	.word	0x00000860
        /*0388*/ 	.word	0x000000ff
        /*038c*/ 	.word	0x00000148
        /*0390*/ 	.short	0x0100
        /*0392*/ 	.byte	0x05
	.zero		1


	//   ....[42]....
        /*0394*/ 	.word	0x000009a0
        /*0398*/ 	.word	0x000000ff
        /*039c*/ 	.word	0x00000150
        /*03a0*/ 	.short	0x0100
        /*03a2*/ 	.byte	0x07
	.zero		1


	//   ....[43]....
        /*03a4*/ 	.word	0x000009b0
        /*03a8*/ 	.word	0x000000ff
        /*03ac*/ 	.word	0x00000158
        /*03b0*/ 	.short	0x0100
        /*03b2*/ 	.byte	0x07
	.zero		1


	//   ....[44]....
        /*03b4*/ 	.word	0x00000aa0
        /*03b8*/ 	.word	0x000000ff
        /*03bc*/ 	.word	0x00000160
        /*03c0*/ 	.short	0x0100
        /*03c2*/ 	.byte	0x05
	.zero		1


	//   ....[45]....
        /*03c4*/ 	.word	0x00000ab0
        /*03c8*/ 	.word	0x000000ff
        /*03cc*/ 	.word	0x00000168
        /*03d0*/ 	.short	0x0100
        /*03d2*/ 	.byte	0x05
	.zero		1


	//   ....[46]....
        /*03d4*/ 	.word	0x00000bf0
        /*03d8*/ 	.word	0x000000ff
        /*03dc*/ 	.word	0x00000170
        /*03e0*/ 	.short	0x0100
        /*03e2*/ 	.byte	0x05
	.zero		1


	//   ....[47]....
        /*03e4*/ 	.word	0x00000c00
        /*03e8*/ 	.word	0x000000ff
        /*03ec*/ 	.word	0x00000180
        /*03f0*/ 	.short	0x0100
        /*03f2*/ 	.byte	0x05
	.zero		1


	//   ....[48]....
        /*03f4*/ 	.word	0x00000c10
        /*03f8*/ 	.word	0x000000ff
        /*03fc*/ 	.word	0x00000178
        /*0400*/ 	.short	0x0100
        /*0402*/ 	.byte	0x05
	.zero		1


	//   ....[49]....
        /*0404*/ 	.word	0x00000c20
        /*0408*/ 	.word	0x000000ff
        /*040c*/ 	.word	0x00000188
        /*0410*/ 	.short	0x0100
        /*0412*/ 	.byte	0x05
	.zero		1


	//   ....[50]....
        /*0414*/ 	.word	0x00000d50
        /*0418*/ 	.word	0x000000ff
        /*041c*/ 	.word	0x00000190
        /*0420*/ 	.short	0x0100
        /*0422*/ 	.byte	0x07
	.zero		1


	//   ....[51]....
        /*0424*/ 	.word	0x00000d60
        /*0428*/ 	.word	0x000000ff
        /*042c*/ 	.word	0x000001b0
        /*0430*/ 	.short	0x0100
        /*0432*/ 	.byte	0x07
	.zero		1


	//   ....[52]....
        /*0434*/ 	.word	0x00000d70
        /*0438*/ 	.word	0x000000ff
        /*043c*/ 	.word	0x00000198
        /*0440*/ 	.short	0x0100
        /*0442*/ 	.byte	0x07
	.zero		1


	//   ....[53]....
        /*0444*/ 	.word	0x00000d80
        /*0448*/ 	.word	0x000000ff
        /*044c*/ 	.word	0x000001b8
        /*0450*/ 	.short	0x0100
        /*0452*/ 	.byte	0x07
	.zero		1


	//   ....[54]....
        /*0454*/ 	.word	0x00000d90
        /*0458*/ 	.word	0x000000ff
        /*045c*/ 	.word	0x000001a0
        /*0460*/ 	.short	0x0100
        /*0462*/ 	.byte	0x07
	.zero		1


	//   ....[55]....
        /*0464*/ 	.word	0x00000da0
        /*0468*/ 	.word	0x000000ff
        /*046c*/ 	.word	0x000001c0
        /*0470*/ 	.short	0x0100
        /*0472*/ 	.byte	0x07
	.zero		1


	//   ....[56]....
        /*0474*/ 	.word	0x00000db0
        /*0478*/ 	.word	0x000000ff
        /*047c*/ 	.word	0x000001a8
        /*0480*/ 	.short	0x0100
        /*0482*/ 	.byte	0x07
	.zero		1


	//   ....[57]....
        /*0484*/ 	.word	0x00000dc0
        /*0488*/ 	.word	0x000000ff
        /*048c*/ 	.word	0x000001c8
        /*0490*/ 	.short	0x0100
        /*0492*/ 	.byte	0x07
	.zero		1


	//   ....[58]....
        /*0494*/ 	.word	0x00000eb0
        /*0498*/ 	.word	0x000000ff
        /*049c*/ 	.word	0x000001d0
        /*04a0*/ 	.short	0x0100
        /*04a2*/ 	.byte	0x05
	.zero		1


	//   ....[59]....
        /*04a4*/ 	.word	0x00000ec0
        /*04a8*/ 	.word	0x000000ff
        /*04ac*/ 	.word	0x000001e0
        /*04b0*/ 	.short	0x0100
        /*04b2*/ 	.byte	0x05
	.zero		1


	//   ....[60]....
        /*04b4*/ 	.word	0x00000ed0
        /*04b8*/ 	.word	0x000000ff
        /*04bc*/ 	.word	0x000001d8
        /*04c0*/ 	.short	0x0100
        /*04c2*/ 	.byte	0x05
	.zero		1


	//   ....[61]....
        /*04c4*/ 	.word	0x00000ee0
        /*04c8*/ 	.word	0x000000ff
        /*04cc*/ 	.word	0x000001e8
        /*04d0*/ 	.short	0x0100
        /*04d2*/ 	.byte	0x05
	.zero		1


	//   ....[62]....
        /*04d4*/ 	.word	0x000017c0
        /*04d8*/ 	.word	0x00000003
        /*04dc*/ 	.word	0x000001e0
        /*04e0*/ 	.short	0x010a
        /*04e2*/ 	.byte	0xff
	.zero		1


	//   ....[63]....
        /*04e4*/ 	.word	0x000017f0
        /*04e8*/ 	.word	0x00000003
        /*04ec*/ 	.word	0x000001d0
        /*04f0*/ 	.short	0x0101
        /*04f2*/ 	.byte	0xff
	.zero		1


	//   ....[64]....
        /*04f4*/ 	.word	0x000018c0
        /*04f8*/ 	.word	0x000000ff
        /*04fc*/ 	.word	0x000000a8
        /*0500*/ 	.short	0x010a
        /*0502*/ 	.byte	0x05
	.zero		1


	//   ....[65]....
        /*0504*/ 	.word	0x00001960
        /*0508*/ 	.word	0x000000ff
        /*050c*/ 	.word	0x000000a8
        /*0510*/ 	.short	0x010a
        /*0512*/ 	.byte	0x21
	.zero		1


	//   ....[66]....
        /*0514*/ 	.word	0x00001ab0
        /*0518*/ 	.word	0x000000ff
        /*051c*/ 	.word	0x000000a8
        /*0520*/ 	.short	0x010a
        /*0522*/ 	.byte	0x08
	.zero		1


	//   ....[67]....
        /*0524*/ 	.word	0x00001bc0
        /*0528*/ 	.word	0x000000ff
        /*052c*/ 	.word	0x00000168
        /*0530*/ 	.short	0x0101
        /*0532*/ 	.byte	0x04
	.zero		1


	//   ....[68]....
        /*0534*/ 	.word	0x00001be0
        /*0538*/ 	.word	0x000000ff
        /*053c*/ 	.word	0x000000a8
        /*0540*/ 	.short	0x010a
        /*0542*/ 	.byte	0x05
	.zero		1


	//   ....[69]....
        /*0544*/ 	.word	0x00001c60
        /*0548*/ 	.word	0x000000ff
        /*054c*/ 	.word	0x000000a8
        /*0550*/ 	.short	0x010a
        /*0552*/ 	.byte	0x11
	.zero		1


	//   ....[70]....
        /*0554*/ 	.word	0x00001db0
        /*0558*/ 	.word	0x000000ff
        /*055c*/ 	.word	0x000000a8
        /*0560*/ 	.short	0x010a
        /*0562*/ 	.byte	0x08
	.zero		1


	//   ....[71]....
        /*0564*/ 	.word	0x00001ef0
        /*0568*/ 	.word	0x00000002
        /*056c*/ 	.word	0x00000170
        /*0570*/ 	.short	0x010a
        /*0572*/ 	.byte	0xff
	.zero		1


	//   ....[72]....
        /*0574*/ 	.word	0x00001fb0
        /*0578*/ 	.word	0x00000002
        /*057c*/ 	.word	0x00000000
        /*0580*/ 	.short	0x0101
        /*0582*/ 	.byte	0xff
	.zero		1


	//   ....[73]....
        /*0584*/ 	.word	0x00002510
        /*0588*/ 	.word	0x000000ff
        /*058c*/ 	.word	0x00000000
        /*0590*/ 	.short	0x010a
        /*0592*/ 	.byte	0x05
	.zero		1


	//   ....[74]....
        /*0594*/ 	.word	0x000025a0
        /*0598*/ 	.word	0x000000ff
        /*059c*/ 	.word	0x00000000
        /*05a0*/ 	.short	0x010a
        /*05a2*/ 	.byte	0x05
	.zero		1


	//   ....[75]....
        /*05a4*/ 	.word	0x00002630
        /*05a8*/ 	.word	0x000000ff
        /*05ac*/ 	.word	0x00000000
        /*05b0*/ 	.short	0x010a
        /*05b2*/ 	.byte	0x05
	.zero		1


	//   ....[76]....
        /*05b4*/ 	.word	0x000026c0
        /*05b8*/ 	.word	0x000000ff
        /*05bc*/ 	.word	0x00000000
        /*05c0*/ 	.short	0x010a
        /*05c2*/ 	.byte	0x05
	.zero		1


	//   ....[77]....
        /*05c4*/ 	.word	0x00002750
        /*05c8*/ 	.word	0x000000ff
        /*05cc*/ 	.word	0x00000000
        /*05d0*/ 	.short	0x010a
        /*05d2*/ 	.byte	0x05
	.zero		1


	//   ....[78]....
        /*05d4*/ 	.word	0x000027e0
        /*05d8*/ 	.word	0x000000ff
        /*05dc*/ 	.word	0x00000000
        /*05e0*/ 	.short	0x010a
        /*05e2*/ 	.byte	0x05
	.zero		1


	//   ....[79]....
        /*05e4*/ 	.word	0x00002870
        /*05e8*/ 	.word	0x000000ff
        /*05ec*/ 	.word	0x00000000
        /*05f0*/ 	.short	0x010a
        /*05f2*/ 	.byte	0x05
	.zero		1


	//   ....[80]....
        /*05f4*/ 	.word	0x00002900
        /*05f8*/ 	.word	0x000000ff
        /*05fc*/ 	.word	0x00000000
        /*0600*/ 	.short	0x010a
        /*0602*/ 	.byte	0x05
	.zero		1


	//   ....[81]....
        /*0604*/ 	.word	0x00002990
        /*0608*/ 	.word	0x000000ff
        /*060c*/ 	.word	0x00000000
        /*0610*/ 	.short	0x010a
        /*0612*/ 	.byte	0x05
	.zero		1


	//   ....[82]....
        /*0614*/ 	.word	0x00002a20
        /*0618*/ 	.word	0x000000ff
        /*061c*/ 	.word	0x00000000
        /*0620*/ 	.short	0x010a
        /*0622*/ 	.byte	0x05
	.zero		1


	//   ....[83]....
        /*0624*/ 	.word	0x00002ab0
        /*0628*/ 	.word	0x000000ff
        /*062c*/ 	.word	0x00000000
        /*0630*/ 	.short	0x010a
        /*0632*/ 	.byte	0x05
	.zero		1


	//   ....[84]....
        /*0634*/ 	.word	0x00002b40
        /*0638*/ 	.word	0x000000ff
        /*063c*/ 	.word	0x00000000
        /*0640*/ 	.short	0x010a
        /*0642*/ 	.byte	0x05
	.zero		1


	//   ....[85]....
        /*0644*/ 	.word	0x00002bd0
        /*0648*/ 	.word	0x000000ff
        /*064c*/ 	.word	0x00000000
        /*0650*/ 	.short	0x010a
        /*0652*/ 	.byte	0x05
	.zero		1


	//   ....[86]....
        /*0654*/ 	.word	0x00002c60
        /*0658*/ 	.word	0x000000ff
        /*065c*/ 	.word	0x00000000
        /*0660*/ 	.short	0x010a
        /*0662*/ 	.byte	0x05
	.zero		1


	//   ....[87]....
        /*0664*/ 	.word	0x00002cf0
        /*0668*/ 	.word	0x000000ff
        /*066c*/ 	.word	0x00000000
        /*0670*/ 	.short	0x010a
        /*0672*/ 	.byte	0x05
	.zero		1


	//   ....[88]....
        /*0674*/ 	.word	0x00002d80
        /*0678*/ 	.word	0x000000ff
        /*067c*/ 	.word	0x00000000
        /*0680*/ 	.short	0x010a
        /*0682*/ 	.byte	0x05
	.zero		1


	//   ....[89]....
        /*0684*/ 	.word	0x00002e10
        /*0688*/ 	.word	0x000000ff
        /*068c*/ 	.word	0x00000000
        /*0690*/ 	.short	0x010a
        /*0692*/ 	.byte	0x05
	.zero		1


	//   ....[90]....
        /*0694*/ 	.word	0x00002ea0
        /*0698*/ 	.word	0x000000ff
        /*069c*/ 	.word	0x00000000
        /*06a0*/ 	.short	0x010a
        /*06a2*/ 	.byte	0x05
	.zero		1


	//   ....[91]....
        /*06a4*/ 	.word	0x00002f30
        /*06a8*/ 	.word	0x000000ff
        /*06ac*/ 	.word	0x00000000
        /*06b0*/ 	.short	0x010a
        /*06b2*/ 	.byte	0x05
	.zero		1


	//   ....[92]....
        /*06b4*/ 	.word	0x00002fc0
        /*06b8*/ 	.word	0x000000ff
        /*06bc*/ 	.word	0x00000000
        /*06c0*/ 	.short	0x010a
        /*06c2*/ 	.byte	0x05
	.zero		1


	//   ....[93]....
        /*06c4*/ 	.word	0x00003060
        /*06c8*/ 	.word	0x00000000
        /*06cc*/ 	.word	0x00000000
        /*06d0*/ 	.short	0x010a
        /*06d2*/ 	.byte	0xff
	.zero		1


	//   ....[94]....
        /*06d4*/ 	.word	0x00003180
        /*06d8*/ 	.word	0x00000000
        /*06dc*/ 	.word	0x000001d0
        /*06e0*/ 	.short	0x010a
        /*06e2*/ 	.byte	0xff
	.zero		1


	//   ....[95]....
        /*06e4*/ 	.word	0x000031e0
        /*06e8*/ 	.word	0x00000004
        /*06ec*/ 	.word	0x00000000
        /*06f0*/ 	.short	0x0101
        /*06f2*/ 	.byte	0xff
	.zero		1


	//   ....[96]....
        /*06f4*/ 	.word	0x00003200
        /*06f8*/ 	.word	0x000000ff
        /*06fc*/ 	.word	0x00000180
        /*0700*/ 	.short	0x010a
        /*0702*/ 	.byte	0x05
	.zero		1


	//   ....[97]....
        /*0704*/ 	.word	0x00003320
        /*0708*/ 	.word	0x00000000
        /*070c*/ 	.word	0x00000170
        /*0710*/ 	.short	0x010a
        /*0712*/ 	.byte	0xff
	.zero		1


	//   ....[98]....
        /*0714*/ 	.word	0x00003430
        /*0718*/ 	.word	0x00000000
        /*071c*/ 	.word	0x00000000
        /*0720*/ 	.short	0x0101
        /*0722*/ 	.byte	0xff
	.zero		1


	//   ....[99]....
        /*0724*/ 	.word	0x000034c0
        /*0728*/ 	.word	0x000000ff
        /*072c*/ 	.word	0x00000180
        /*0730*/ 	.short	0x0106
        /*0732*/ 	.byte	0x05
	.zero		1


	//   ....[100]....
        /*0734*/ 	.word	0x000034e0
        /*0738*/ 	.word	0x000000ff
        /*073c*/ 	.word	0x00000180
        /*0740*/ 	.short	0x010a
        /*0742*/ 	.byte	0x05
	.zero		1


	//   ....[101]....
        /*0744*/ 	.word	0x00003570
        /*0748*/ 	.word	0x000000ff
        /*074c*/ 	.word	0x00000180
        /*0750*/ 	.short	0x0106
        /*0752*/ 	.byte	0x04
	.zero		1


	//   ....[102]....
        /*0754*/ 	.word	0x000035b0
        /*0758*/ 	.word	0x00000000
        /*075c*/ 	.word	0x00000180
        /*0760*/ 	.short	0x010a
        /*0762*/ 	.byte	0xff
	.zero		1


	//   ....[103]....
        /*0764*/ 	.word	0x00003ab0
        /*0768*/ 	.word	0x00000000
        /*076c*/ 	.word	0x00000170
        /*0770*/ 	.short	0x010a
        /*0772*/ 	.byte	0xff
	.zero		1


	//   ....[104]....
        /*0774*/ 	.word	0x00003bc0
        /*0778*/ 	.word	0x00000003
        /*077c*/ 	.word	0x00000000
        /*0780*/ 	.short	0x0101
        /*0782*/ 	.byte	0xff
	.zero		1


	//   ....[105]....
        /*0784*/ 	.word	0x00003bd0
        /*0788*/ 	.word	0x000000ff
        /*078c*/ 	.word	0x00000000
        /*0790*/ 	.short	0x010a
        /*0792*/ 	.byte	0x05
	.zero		1


	//   ....[106]....
        /*0794*/ 	.word	0x00003c30
        /*0798*/ 	.word	0x000000ff
        /*079c*/ 	.word	0x000001b0
        /*07a0*/ 	.short	0x010a
        /*07a2*/ 	.byte	0x0e
	.zero		1


	//   ....[107]....
        /*07a4*/ 	.word	0x00003d00
        /*07a8*/ 	.word	0x000000ff
        /*07ac*/ 	.word	0x00000000
        /*07b0*/ 	.short	0x010a
        /*07b2*/ 	.byte	0x07
	.zero		1


	//   ....[108]....
        /*07b4*/ 	.word	0x00003e30
        /*07b8*/ 	.word	0x000000ff
        /*07bc*/ 	.word	0x00000000
        /*07c0*/ 	.short	0x010a
        /*07c2*/ 	.byte	0x13
	.zero		1


	//   ....[109]....
        /*07c4*/ 	.word	0x00004040
        /*07c8*/ 	.word	0x000000ff
        /*07cc*/ 	.word	0x00000000
        /*07d0*/ 	.short	0x010a
        /*07d2*/ 	.byte	0x05
	.zero		1


	//   ....[110]....
        /*07d4*/ 	.word	0x000040d0
        /*07d8*/ 	.word	0x000000ff
        /*07dc*/ 	.word	0x00000000
        /*07e0*/ 	.short	0x010a
        /*07e2*/ 	.byte	0x05
	.zero		1


	//   ....[111]....
        /*07e4*/ 	.word	0x00004160
        /*07e8*/ 	.word	0x000000ff
        /*07ec*/ 	.word	0x00000000
        /*07f0*/ 	.short	0x010a
        /*07f2*/ 	.byte	0x05
	.zero		1


	//   ....[112]....
        /*07f4*/ 	.word	0x000041f0
        /*07f8*/ 	.word	0x000000ff
        /*07fc*/ 	.word	0x00000000
        /*0800*/ 	.short	0x010a
        /*0802*/ 	.byte	0x06
	.zero		1


	//   ....[113]....
        /*0804*/ 	.word	0x00004630
        /*0808*/ 	.word	0x00000000
        /*080c*/ 	.word	0x00000170
        /*0810*/ 	.short	0x010a
        /*0812*/ 	.byte	0xff
	.zero		1


	//   ....[114]....
        /*0814*/ 	.word	0x00004720
        /*0818*/ 	.word	0x00000000
        /*081c*/ 	.word	0x00000000
        /*0820*/ 	.short	0x0101
        /*0822*/ 	.byte	0xff
	.zero		1


	//   ....[115]....
        /*0824*/ 	.word	0x00004a40
        /*0828*/ 	.word	0x000000ff
        /*082c*/ 	.word	0x00000168
        /*0830*/ 	.short	0x010a
        /*0832*/ 	.byte	0x07
	.zero		1


	//   ....[116]....
        /*0834*/ 	.word	0x00004bc0
        /*0838*/ 	.word	0x000000ff
        /*083c*/ 	.word	0x00000158
        /*0840*/ 	.short	0x010a
        /*0842*/ 	.byte	0x07
	.zero		1


	//   ....[117]....
        /*0844*/ 	.word	0x00004fc0
        /*0848*/ 	.word	0x000000ff
        /*084c*/ 	.word	0x00000150
        /*0850*/ 	.short	0x010b
        /*0852*/ 	.byte	0x07
	.zero		1


	//   ....[118]....
        /*0854*/ 	.word	0x00004fe0
        /*0858*/ 	.word	0x000000ff
        /*085c*/ 	.word	0x00000000
        /*0860*/ 	.short	0x0101
        /*0862*/ 	.byte	0x25
	.zero		1


	//   ....[119]....
        /*0864*/ 	.word	0x00005020
        /*0868*/ 	.word	0x00000000
        /*086c*/ 	.word	0x00000158
        /*0870*/ 	.short	0x010a
        /*0872*/ 	.byte	0xff
	.zero		1


	//   ....[120]....
        /*0874*/ 	.word	0x00005330
        /*0878*/ 	.word	0x00000000
        /*087c*/ 	.word	0x00000170
        /*0880*/ 	.short	0x010a
        /*0882*/ 	.byte	0xff
	.zero		1


	//   ....[121]....
        /*0884*/ 	.word	0x00005440
        /*0888*/ 	.word	0x00000000
        /*088c*/ 	.word	0x00000000
        /*0890*/ 	.short	0x0101
        /*0892*/ 	.byte	0xff
	.zero		1


	//   ....[122]....
        /*0894*/ 	.word	0x00005dc0
        /*0898*/ 	.word	0x000000ff
        /*089c*/ 	.word	0x00000150
        /*08a0*/ 	.short	0x010a
        /*08a2*/ 	.byte	0x2b
	.zero		1


	//   ....[123]....
        /*08a4*/ 	.word	0x00005dd0
        /*08a8*/ 	.word	0x00000080
        /*08ac*/ 	.word	0x00000190
        /*08b0*/ 	.short	0x010a
        /*08b2*/ 	.byte	0xff
	.zero		1


	//   ....[124]....
        /*08b4*/ 	.word	0x00005f40
        /*08b8*/ 	.word	0x000000ff
        /*08bc*/ 	.word	0x00000150
        /*08c0*/ 	.short	0x010a
        /*08c2*/ 	.byte	0x2b
	.zero		1


	//   ....[125]....
        /*08c4*/ 	.word	0x00006030
        /*08c8*/ 	.word	0x000000ff
        /*08cc*/ 	.word	0x00000000
        /*08d0*/ 	.short	0x0101
        /*08d2*/ 	.byte	0x04
	.zero		1


	//   ....[126]....
        /*08d4*/ 	.word	0x000060f0
        /*08d8*/ 	.word	0x00000080
        /*08dc*/ 	.word	0x00000190
        /*08e0*/ 	.short	0x010a
        /*08e2*/ 	.byte	0xff
	.zero		1


	//   ....[127]....
        /*08e4*/ 	.word	0x00007240
        /*08e8*/ 	.word	0x000000ff
        /*08ec*/ 	.word	0x00000000
        /*08f0*/ 	.short	0x0101
        /*08f2*/ 	.byte	0x05
	.zero		1


	//   ....[128]....
        /*08f4*/ 	.word	0x000075b0
        /*08f8*/ 	.word	0x00000003
        /*08fc*/ 	.word	0x000001e0
        /*0900*/ 	.short	0x010a
        /*0902*/ 	.byte	0xff
	.zero		1


	//   ....[129]....
        /*0904*/ 	.word	0x00007610
        /*0908*/ 	.word	0x00000002
        /*090c*/ 	.word	0x000000a8
        /*0910*/ 	.short	0x010a
        /*0912*/ 	.byte	0xff
	.zero		1


	//   ....[130]....
        /*0914*/ 	.word	0x00007670
        /*0918*/ 	.word	0x00000002
        /*091c*/ 	.word	0x000000a8
        /*0920*/ 	.short	0x010a
        /*0922*/ 	.byte	0xff
	.zero		1


	//   ....[131]....
        /*0924*/ 	.word	0x000076c0
        /*0928*/ 	.word	0x00000002
        /*092c*/ 	.word	0x00000170
        /*0930*/ 	.short	0x010a
        /*0932*/ 	.byte	0xff
	.zero		1


	//   ....[132]....
        /*0934*/ 	.word	0x00007720
        /*0938*/ 	.word	0x00000000
        /*093c*/ 	.word	0x00000000
        /*0940*/ 	.short	0x010a
        /*0942*/ 	.byte	0xff
	.zero		1


	//   ....[133]....
        /*0944*/ 	.word	0x00007780
        /*0948*/ 	.word	0x00000000
        /*094c*/ 	.word	0x00000000
        /*0950*/ 	.short	0x010a
        /*0952*/ 	.byte	0xff
	.zero		1


	//   ....[134]....
        /*0954*/ 	.word	0x000077e0
        /*0958*/ 	.word	0x00000000
        /*095c*/ 	.word	0x00000000
        /*0960*/ 	.short	0x010a
        /*0962*/ 	.byte	0xff
	.zero		1


	//   ....[135]....
        /*0964*/ 	.word	0x00007840
        /*0968*/ 	.word	0x00000000
        /*096c*/ 	.word	0x00000000
        /*0970*/ 	.short	0x010a
        /*0972*/ 	.byte	0xff
	.zero		1


	//   ....[136]....
        /*0974*/ 	.word	0x000078a0
        /*0978*/ 	.word	0x00000000
        /*097c*/ 	.word	0x00000000
        /*0980*/ 	.short	0x010a
        /*0982*/ 	.byte	0xff
	.zero		1


	//   ....[137]....
        /*0984*/ 	.word	0x00007900
        /*0988*/ 	.word	0x00000000
        /*098c*/ 	.word	0x00000000
        /*0990*/ 	.short	0x010a
        /*0992*/ 	.byte	0xff
	.zero		1


	//   ....[138]....
        /*0994*/ 	.word	0x00007960
        /*0998*/ 	.word	0x00000000
        /*099c*/ 	.word	0x00000000
        /*09a0*/ 	.short	0x010a
        /*09a2*/ 	.byte	0xff
	.zero		1


	//   ....[139]....
        /*09a4*/ 	.word	0x000079c0
        /*09a8*/ 	.word	0x00000000
        /*09ac*/ 	.word	0x00000000
        /*09b0*/ 	.short	0x010a
        /*09b2*/ 	.byte	0xff
	.zero		1


	//   ....[140]....
        /*09b4*/ 	.word	0x00007a20
        /*09b8*/ 	.word	0x00000000
        /*09bc*/ 	.word	0x00000000
        /*09c0*/ 	.short	0x010a
        /*09c2*/ 	.byte	0xff
	.zero		1


	//   ....[141]....
        /*09c4*/ 	.word	0x00007a80
        /*09c8*/ 	.word	0x00000000
        /*09cc*/ 	.word	0x00000000
        /*09d0*/ 	.short	0x010a
        /*09d2*/ 	.byte	0xff
	.zero		1


	//   ....[142]....
        /*09d4*/ 	.word	0x00007ae0
        /*09d8*/ 	.word	0x00000000
        /*09dc*/ 	.word	0x00000000
        /*09e0*/ 	.short	0x010a
        /*09e2*/ 	.byte	0xff
	.zero		1


	//   ....[143]....
        /*09e4*/ 	.word	0x00007b40
        /*09e8*/ 	.word	0x00000000
        /*09ec*/ 	.word	0x00000000
        /*09f0*/ 	.short	0x010a
        /*09f2*/ 	.byte	0xff
	.zero		1


	//   ....[144]....
        /*09f4*/ 	.word	0x00007ba0
        /*09f8*/ 	.word	0x00000000
        /*09fc*/ 	.word	0x00000000
        /*0a00*/ 	.short	0x010a
        /*0a02*/ 	.byte	0xff
	.zero		1


	//   ....[145]....
        /*0a04*/ 	.word	0x00007c00
        /*0a08*/ 	.word	0x00000000
        /*0a0c*/ 	.word	0x00000000
        /*0a10*/ 	.short	0x010a
        /*0a12*/ 	.byte	0xff
	.zero		1


	//   ....[146]....
        /*0a14*/ 	.word	0x00007c60
        /*0a18*/ 	.word	0x00000000
        /*0a1c*/ 	.word	0x00000000
        /*0a20*/ 	.short	0x010a
        /*0a22*/ 	.byte	0xff
	.zero		1


	//   ....[147]....
        /*0a24*/ 	.word	0x00007cc0
        /*0a28*/ 	.word	0x00000000
        /*0a2c*/ 	.word	0x00000000
        /*0a30*/ 	.short	0x010a
        /*0a32*/ 	.byte	0xff
	.zero		1


	//   ....[148]....
        /*0a34*/ 	.word	0x00007d20
        /*0a38*/ 	.word	0x00000000
        /*0a3c*/ 	.word	0x00000000
        /*0a40*/ 	.short	0x010a
        /*0a42*/ 	.byte	0xff
	.zero		1


	//   ....[149]....
        /*0a44*/ 	.word	0x00007d80
        /*0a48*/ 	.word	0x00000000
        /*0a4c*/ 	.word	0x00000000
        /*0a50*/ 	.short	0x010a
        /*0a52*/ 	.byte	0xff
	.zero		1


	//   ....[150]....
        /*0a54*/ 	.word	0x00007de0
        /*0a58*/ 	.word	0x00000000
        /*0a5c*/ 	.word	0x00000000
        /*0a60*/ 	.short	0x010a
        /*0a62*/ 	.byte	0xff
	.zero		1


	//   ....[151]....
        /*0a64*/ 	.word	0x00007e40
        /*0a68*/ 	.word	0x00000000
        /*0a6c*/ 	.word	0x00000000
        /*0a70*/ 	.short	0x010a
        /*0a72*/ 	.byte	0xff
	.zero		1


	//   ....[152]....
        /*0a74*/ 	.word	0x00007e90
        /*0a78*/ 	.word	0x00000000
        /*0a7c*/ 	.word	0x000001d0
        /*0a80*/ 	.short	0x010a
        /*0a82*/ 	.byte	0xff
	.zero		1


	//   ....[153]....
        /*0a84*/ 	.word	0x00007ef0
        /*0a88*/ 	.word	0x00000000
        /*0a8c*/ 	.word	0x00000180
        /*0a90*/ 	.short	0x010a
        /*0a92*/ 	.byte	0xff
	.zero		1


	//   ....[154]....
        /*0a94*/ 	.word	0x00007f40
        /*0a98*/ 	.word	0x00000000
        /*0a9c*/ 	.word	0x00000170
        /*0aa0*/ 	.short	0x010a
        /*0aa2*/ 	.byte	0xff
	.zero		1


	//   ....[155]....
        /*0aa4*/ 	.word	0x00007fa0
        /*0aa8*/ 	.word	0x00000000
        /*0aac*/ 	.word	0x00000180
        /*0ab0*/ 	.short	0x010a
        /*0ab2*/ 	.byte	0xff
	.zero		1


	//   ....[156]....
        /*0ab4*/ 	.word	0x00007ff0
        /*0ab8*/ 	.word	0x00000000
        /*0abc*/ 	.word	0x00000170
        /*0ac0*/ 	.short	0x010a
        /*0ac2*/ 	.byte	0xff
	.zero		1


	//   ....[157]....
        /*0ac4*/ 	.word	0x00008050
        /*0ac8*/ 	.word	0x00000003
        /*0acc*/ 	.word	0x000001b0
        /*0ad0*/ 	.short	0x010a
        /*0ad2*/ 	.byte	0xff
	.zero		1


	//   ....[158]....
        /*0ad4*/ 	.word	0x000080b0
        /*0ad8*/ 	.word	0x00000000
        /*0adc*/ 	.word	0x00000000
        /*0ae0*/ 	.short	0x010a
        /*0ae2*/ 	.byte	0xff
	.zero		1


	//   ....[159]....
        /*0ae4*/ 	.word	0x00008110
        /*0ae8*/ 	.word	0x00000000
        /*0aec*/ 	.word	0x00000000
        /*0af0*/ 	.short	0x010a
        /*0af2*/ 	.byte	0xff
	.zero		1


	//   ....[160]....
        /*0af4*/ 	.word	0x00008170
        /*0af8*/ 	.word	0x00000000
        /*0afc*/ 	.word	0x00000000
        /*0b00*/ 	.short	0x010a
        /*0b02*/ 	.byte	0xff
	.zero		1


	//   ....[161]....
        /*0b04*/ 	.word	0x000081d0
        /*0b08*/ 	.word	0x00000000
        /*0b0c*/ 	.word	0x00000000
        /*0b10*/ 	.short	0x010a
        /*0b12*/ 	.byte	0xff
	.zero		1


	//   ....[162]....
        /*0b14*/ 	.word	0x00008230
        /*0b18*/ 	.word	0x00000000
        /*0b1c*/ 	.word	0x00000000
        /*0b20*/ 	.short	0x010a
        /*0b22*/ 	.byte	0xff
	.zero		1


	//   ....[163]....
        /*0b24*/ 	.word	0x00008280
        /*0b28*/ 	.word	0x00000000
        /*0b2c*/ 	.word	0x00000170
        /*0b30*/ 	.short	0x010a
        /*0b32*/ 	.byte	0xff
	.zero		1


	//   ....[164]....
        /*0b34*/ 	.word	0x000082e0
        /*0b38*/ 	.word	0x00000000
        /*0b3c*/ 	.word	0x00000168
        /*0b40*/ 	.short	0x010a
        /*0b42*/ 	.byte	0xff
	.zero		1


	//   ....[165]....
        /*0b44*/ 	.word	0x00008340
        /*0b48*/ 	.word	0x00000003
        /*0b4c*/ 	.word	0x00000158
        /*0b50*/ 	.short	0x010a
        /*0b52*/ 	.byte	0xff
	.zero		1


	//   ....[166]....
        /*0b54*/ 	.word	0x00008390
        /*0b58*/ 	.word	0x00000000
        /*0b5c*/ 	.word	0x00000170
        /*0b60*/ 	.short	0x010a
        /*0b62*/ 	.byte	0xff
	.zero		1


	//   ....[167]....
        /*0b64*/ 	.word	0x000083f0
        /*0b68*/ 	.word	0x00000000
        /*0b6c*/ 	.word	0x00000150
        /*0b70*/ 	.short	0x010a
        /*0b72*/ 	.byte	0xff
	.zero		1


	//   ....[168]....
        /*0b74*/ 	.word	0x00008440
        /*0b78*/ 	.word	0x00000080
        /*0b7c*/ 	.word	0x00000190
        /*0b80*/ 	.short	0x010a
        /*0b82*/ 	.byte	0xff
	.zero		1


	//----- nvinfo : EIATTR_NUM_MBARRIERS
	.align		4
.L_47:
        /*0b84*/ 	.byte	0x03, 0x38
        /*0b86*/ 	.short	0x003e


	//----- nvinfo : EIATTR_EXIT_INSTR_OFFSETS
	.align		4
        /*0b88*/ 	.byte	0x04, 0x1c
        /*0b8a*/ 	.short	(.L_49 - .L_48)


	//   ....[0]....
.L_48:
        /*0b8c*/ 	.word	0x00003090


	//   ....[1]....
        /*0b90*/ 	.word	0x00003580


	//   ....[2]....
        /*0b94*/ 	.word	0x000035e0


	//   ....[3]....
        /*0b98*/ 	.word	0x00004450


	//   ....[4]....
        /*0b9c*/ 	.word	0x00005050


	//   ....[5]....
        /*0ba0*/ 	.word	0x00005090


	//   ....[6]....
        /*0ba4*/ 	.word	0x000075a0


	//----- nvinfo : EIATTR_MAX_THREADS
	.align		4
.L_49:
        /*0ba8*/ 	.byte	0x04, 0x05
        /*0baa*/ 	.short	(.L_51 - .L_50)
.L_50:
        /*0bac*/ 	.word	0x00000100
        /*0bb0*/ 	.word	0x00000001
        /*0bb4*/ 	.word	0x00000001


	//----- nvinfo : EIATTR_CRS_STACK_SIZE
	.align		4
.L_51:
        /*0bb8*/ 	.byte	0x04, 0x1e
        /*0bba*/ 	.short	(.L_53 - .L_52)
.L_52:
        /*0bbc*/ 	.word	0x00000000


	//----- nvinfo : EIATTR_CBANK_PARAM_SIZE
	.align		4
.L_53:
        /*0bc0*/ 	.byte	0x03, 0x19
        /*0bc2*/ 	.short	0x0800


	//----- nvinfo : EIATTR_PARAM_CBANK
	.align		4
        /*0bc4*/ 	.byte	0x04, 0x0a
        /*0bc6*/ 	.short	(.L_55 - .L_54)
	.align		4
.L_54:
        /*0bc8*/ 	.word	index@(.nv.constant0._ZN7cutlass13device_kernelINS_4gemm6kernel13GemmUniversalIN4cute5tupleIJiiiiEEENS1_10collective13CollectiveMmaINS1_35MainloopSm100TmaUmmaWarpSpecializedILi21ELi2ELi4ENS5_IJNS4_1CILi1EEESB_SB_EEEEENS5_IJNSA_ILi64EEENSA_ILi96EEESE_EEEaNS5_IJlSB_lEEEaSH_NS4_8TiledMMAINS4_8MMA_AtomIJNS4_15SM100_MMA_S8_SSIaaiLi64ELi96ELNS4_4UMMA5MajorE0ELSM_0ELNSL_8SaturateE0EEEEEENS4_6LayoutISC_NS5_IJNSA_ILi0EEESR_SR_EEEEENS5_IJNS4_10UnderscoreESU_SU_EEEEENS4_13SM90_TMA_LOADENS4_14ComposedLayoutINS4_7SwizzleILi2ELi4ELi3EEENS4_18smem_ptr_flag_bitsILi8EEENSQ_INS5_IJNSA_ILi8EEESE_EEENS5_IJSE_SB_EEEEEEEvNS4_8identityESX_S17_vS18_EENS_8epilogue10collective18CollectiveEpilogueINS1A_23Sm100TmaWarpSpecializedILi1ELi1ELi48ELb0ELb0EEEJSG_NS5_IJNSQ_ISE_SB_EENSQ_ISF_SB_EEEEEaSH_aSH_NS1A_6fusion15FusionCallbacksIS1E_NS1I_17LinearCombinationIaiaiLNS_15FloatRoundStyleE2EEESG_S1H_JEEENS4_5SM1004TMEM4LOAD26SM100_TMEM_LOAD_16dp32b16xESX_NSY_INSZ_ILi1ELi4ELi3EEES12_NSQ_INS5_IJS13_NSA_ILi32EEEEEENS5_IJS1T_SB_EEEEEEENS4_39AutoVectorizingCopyWithAssumedAlignmentILi128EEENS4_14SM90_TMA_STOREES1X_S1Z_S1Z_EEEvvEEEEvNT_6ParamsE)
        /*0bcc*/ 	.short	0x0380
        /*0bce*/ 	.short	0x0800


	//----- nvinfo : EIATTR_SW_WAR
	.align		4
.L_55:
        /*0bd0*/ 	.byte	0x04, 0x36
        /*0bd2*/ 	.short	(.L_57 - .L_56)
.L_56:
        /*0bd4*/ 	.word	0x00000008
.L_57:


//--------------------- .nv.callgraph             --------------------------
	.section	.nv.callgraph,"",@"SHT_CUDA_CALLGRAPH"
	.align	4
	.sectionentsize	8
	.align		4
        /*0000*/ 	.word	0x00000000
	.align		4
        /*0004*/ 	.word	0xffffffff
	.align		4
        /*0008*/ 	.word	index@(_ZN7cutlass13device_kernelINS_4gemm6kernel13GemmUniversalIN4cute5tupleIJiiiiEEENS1_10collective13CollectiveMmaINS1_35MainloopSm100TmaUmmaWarpSpecializedILi21ELi2ELi4ENS5_IJNS4_1CILi1EEESB_SB_EEEEENS5_IJNSA_ILi64EEENSA_ILi96EEESE_EEEaNS5_IJlSB_lEEEaSH_NS4_8TiledMMAINS4_8MMA_AtomIJNS4_15SM100_MMA_S8_SSIaaiLi64ELi96ELNS4_4UMMA5MajorE0ELSM_0ELNSL_8SaturateE0EEEEEENS4_6LayoutISC_NS5_IJNSA_ILi0EEESR_SR_EEEEENS5_IJNS4_10UnderscoreESU_SU_EEEEENS4_13SM90_TMA_LOADENS4_14ComposedLayoutINS4_7SwizzleILi2ELi4ELi3EEENS4_18smem_ptr_flag_bitsILi8EEENSQ_INS5_IJNSA_ILi8EEESE_EEENS5_IJSE_SB_EEEEEEEvNS4_8identityESX_S17_vS18_EENS_8epilogue10collective18CollectiveEpilogueINS1A_23Sm100TmaWarpSpecializedILi1ELi1ELi48ELb0ELb0EEEJSG_NS5_IJNSQ_ISE_SB_EENSQ_ISF_SB_EEEEEaSH_aSH_NS1A_6fusion15FusionCallbacksIS1E_NS1I_17LinearCombinationIaiaiLNS_15FloatRoundStyleE2EEESG_S1H_JEEENS4_5SM1004TMEM4LOAD26SM100_TMEM_LOAD_16dp32b16xESX_NSY_INSZ_ILi1ELi4ELi3EEES12_NSQ_INS5_IJS13_NSA_ILi32EEEEEENS5_IJS1T_SB_EEEEEEENS4_39AutoVectorizingCopyWithAssumedAlignmentILi128EEENS4_14SM90_TMA_STOREES1X_S1Z_S1Z_EEEvvEEEEvNT_6ParamsE)
	.align		4
        /*000c*/ 	.word	index@(__assertfail)
	.align		4
        /*0010*/ 	.word	0x00000000
	.align		4
        /*0014*/ 	.word	0xfffffffe
	.align		4
        /*0018*/ 	.word	0x00000000
	.align		4
        /*001c*/ 	.word	0xfffffffd
	.align		4
        /*0020*/ 	.word	0x00000000
	.align		4
        /*0024*/ 	.word	0xfffffffc


//--------------------- .nv.constant4             --------------------------
	.section	.nv.constant4,"a",@progbits
	.align	8
	.align		8
.nv.constant4:
        /*0000*/ 	.dword	__assertfail
	.align		8
        /*0008*/ 	.dword	__unnamed_1
	.align		8
        /*0010*/ 	.dword	__unnamed_2
	.align		8
        /*0018*/ 	.dword	_ZN40_INTERNAL_3a340b25_4_k_cu_812a4919_374544cuda3std3__45__cpo5beginE
	.align		8
        /*0020*/ 	.dword	_ZN40_INTERNAL_3a340b25_4_k_cu_812a4919_374544cuda3std3__45__cpo3endE
	.align		8
        /*0028*/ 	.dword	_ZN40_INTERNAL_3a340b25_4_k_cu_812a4919_374544cuda3std3__45__cpo6cbeginE
	.align		8
        /*0030*/ 	.dword	_ZN40_INTERNAL_3a340b25_4_k_cu_812a4919_374544cuda3std3__45__cpo4cendE
	.align		8
        /*0038*/ 	.dword	_ZN40_INTERNAL_3a340b25_4_k_cu_812a4919_374544cuda3std3__442_GLOBAL__N__3a340b25_4_k_cu_812a4919_374546ignoreE
	.align		8
        /*0040*/ 	.dword	_ZN40_INTERNAL_3a340b25_4_k_cu_812a4919_374544cuda3std3__419piecewise_constructE
	.align		8
        /*0048*/ 	.dword	_ZN40_INTERNAL_3a340b25_4_k_cu_812a4919_374544cuda3std3__48in_placeE
	.align		8
        /*0050*/ 	.dword	_ZN40_INTERNAL_3a340b25_4_k_cu_812a4919_374544cuda3std6ranges3__45__cpo4swapE
	.align		8
        /*0058*/ 	.dword	_ZN40_INTERNAL_3a340b25_4_k_cu_812a4919_374544cuda3std6ranges3__45__cpo9iter_moveE
	.align		8
        /*0060*/ 	.dword	_ZN40_INTERNAL_3a340b25_4_k_cu_812a4919_374544cute7productE
	.align		8
        /*0068*/ 	.dword	_ZN40_INTERNAL_3a340b25_4_k_cu_812a4919_374544cute1_E
	.align		8
        /*0070*/ 	.dword	$str$25
	.align		8
        /*0078*/ 	.dword	$str$26
	.align		8
        /*0080*/ 	.dword	$str$27
	.align		8
        /*0088*/ 	.dword	$str$28


//--------------------- .text._ZN7cutlass13device_kernelINS_4gemm6kernel13GemmUniversalIN4cute5tupleIJiiiiEEENS1_10collective13CollectiveMmaINS1_35MainloopSm100TmaUmmaWarpSpecializedILi21ELi2ELi4ENS5_IJNS4_1CILi1EEESB_SB_EEEEENS5_IJNSA_ILi64EEENSA_ILi96EEESE_EEEaNS5_IJlSB_lEEEaSH_NS4_8TiledMMAINS4_8MMA_AtomIJNS4_15SM100_MMA_S8_SSIaaiLi64ELi96ELNS4_4UMMA5MajorE0ELSM_0ELNSL_8SaturateE0EEEEEENS4_6LayoutISC_NS5_IJNSA_ILi0EEESR_SR_EEEEENS5_IJNS4_10UnderscoreESU_SU_EEEEENS4_13SM90_TMA_LOADENS4_14ComposedLayoutINS4_7SwizzleILi2ELi4ELi3EEENS4_18smem_ptr_flag_bitsILi8EEENSQ_INS5_IJNSA_ILi8EEESE_EEENS5_IJSE_SB_EEEEEEEvNS4_8identityESX_S17_vS18_EENS_8epilogue10collective18CollectiveEpilogueINS1A_23Sm100TmaWarpSpecializedILi1ELi1ELi48ELb0ELb0EEEJSG_NS5_IJNSQ_ISE_SB_EENSQ_ISF_SB_EEEEEaSH_aSH_NS1A_6fusion15FusionCallbacksIS1E_NS1I_17LinearCombinationIaiaiLNS_15FloatRoundStyleE2EEESG_S1H_JEEENS4_5SM1004TMEM4LOAD26SM100_TMEM_LOAD_16dp32b16xESX_NSY_INSZ_ILi1ELi4ELi3EEES12_NSQ_INS5_IJS13_NSA_ILi32EEEEEENS5_IJS1T_SB_EEEEEEENS4_39AutoVectorizingCopyWithAssumedAlignmentILi128EEENS4_14SM90_TMA_STOREES1X_S1Z_S1Z_EEEvvEEEEvNT_6ParamsE --------------------------
	.section	.text._ZN7cutlass13device_kernelINS_4gemm6kernel13GemmUniversalIN4cute5tupleIJiiiiEEENS1_10collective13CollectiveMmaINS1_35MainloopSm100TmaUmmaWarpSpecializedILi21ELi2ELi4ENS5_IJNS4_1CILi1EEESB_SB_EEEEENS5_IJNSA_ILi64EEENSA_ILi96EEESE_EEEaNS5_IJlSB_lEEEaSH_NS4_8TiledMMAINS4_8MMA_AtomIJNS4_15SM100_MMA_S8_SSIaaiLi64ELi96ELNS4_4UMMA5MajorE0ELSM_0ELNSL_8SaturateE0EEEEEENS4_6LayoutISC_NS5_IJNSA_ILi0EEESR_SR_EEEEENS5_IJNS4_10UnderscoreESU_SU_EEEEENS4_13SM90_TMA_LOADENS4_14ComposedLayoutINS4_7SwizzleILi2ELi4ELi3EEENS4_18smem_ptr_flag_bitsILi8EEENSQ_INS5_IJNSA_ILi8EEESE_EEENS5_IJSE_SB_EEEEEEEvNS4_8identityESX_S17_vS18_EENS_8epilogue10collective18CollectiveEpilogueINS1A_23Sm100TmaWarpSpecializedILi1ELi1ELi48ELb0ELb0EEEJSG_NS5_IJNSQ_ISE_SB_EENSQ_ISF_SB_EEEEEaSH_aSH_NS1A_6fusion15FusionCallbacksIS1E_NS1I_17LinearCombinationIaiaiLNS_15FloatRoundStyleE2EEESG_S1H_JEEENS4_5SM1004TMEM4LOAD26SM100_TMEM_LOAD_16dp32b16xESX_NSY_INSZ_ILi1ELi4ELi3EEES12_NSQ_INS5_IJS13_NSA_ILi32EEEEEENS5_IJS1T_SB_EEEEEEENS4_39AutoVectorizingCopyWithAssumedAlignmentILi128EEENS4_14SM90_TMA_STOREES1X_S1Z_S1Z_EEEvvEEEEvNT_6ParamsE,"ax",@progbits
	.align	128
.text._ZN7cutlass13device_kernelINS_4gemm6kernel13GemmUniversalIN4cute5tupleIJiiiiEEENS1_10collective13CollectiveMmaINS1_35MainloopSm100TmaUmmaWarpSpecializedILi21ELi2ELi4ENS5_IJNS4_1CILi1EEESB_SB_EEEEENS5_IJNSA_ILi64EEENSA_ILi96EEESE_EEEaNS5_IJlSB_lEEEaSH_NS4_8TiledMMAINS4_8MMA_AtomIJNS4_15SM100_MMA_S8_SSIaaiLi64ELi96ELNS4_4UMMA5MajorE0ELSM_0ELNSL_8SaturateE0EEEEEENS4_6LayoutISC_NS5_IJNSA_ILi0EEESR_SR_EEEEENS5_IJNS4_10UnderscoreESU_SU_EEEEENS4_13SM90_TMA_LOADENS4_14ComposedLayoutINS4_7SwizzleILi2ELi4ELi3EEENS4_18smem_ptr_flag_bitsILi8EEENSQ_INS5_IJNSA_ILi8EEESE_EEENS5_IJSE_SB_EEEEEEEvNS4_8identityESX_S17_vS18_EENS_8epilogue10collective18CollectiveEpilogueINS1A_23Sm100TmaWarpSpecializedILi1ELi1ELi48ELb0ELb0EEEJSG_NS5_IJNSQ_ISE_SB_EENSQ_ISF_SB_EEEEEaSH_aSH_NS1A_6fusion15FusionCallbacksIS1E_NS1I_17LinearCombinationIaiaiLNS_15FloatRoundStyleE2EEESG_S1H_JEEENS4_5SM1004TMEM4LOAD26SM100_TMEM_LOAD_16dp32b16xESX_NSY_INSZ_ILi1ELi4ELi3EEES12_NSQ_INS5_IJS13_NSA_ILi32EEEEEENS5_IJS1T_SB_EEEEEEENS4_39AutoVectorizingCopyWithAssumedAlignmentILi128EEENS4_14SM90_TMA_STOREES1X_S1Z_S1Z_EEEvvEEEEvNT_6ParamsE:
        .type           _ZN7cutlass13device_kernelINS_4gemm6kernel13GemmUniversalIN4cute5tupleIJiiiiEEENS1_10collective13CollectiveMmaINS1_35MainloopSm100TmaUmmaWarpSpecializedILi21ELi2ELi4ENS5_IJNS4_1CILi1EEESB_SB_EEEEENS5_IJNSA_ILi64EEENSA_ILi96EEESE_EEEaNS5_IJlSB_lEEEaSH_NS4_8TiledMMAINS4_8MMA_AtomIJNS4_15SM100_MMA_S8_SSIaaiLi64ELi96ELNS4_4UMMA5MajorE0ELSM_0ELNSL_8SaturateE0EEEEEENS4_6LayoutISC_NS5_IJNSA_ILi0EEESR_SR_EEEEENS5_IJNS4_10UnderscoreESU_SU_EEEEENS4_13SM90_TMA_LOADENS4_14ComposedLayoutINS4_7SwizzleILi2ELi4ELi3EEENS4_18smem_ptr_flag_bitsILi8EEENSQ_INS5_IJNSA_ILi8EEESE_EEENS5_IJSE_SB_EEEEEEEvNS4_8identityESX_S17_vS18_EENS_8epilogue10collective18CollectiveEpilogueINS1A_23Sm100TmaWarpSpecializedILi1ELi1ELi48ELb0ELb0EEEJSG_NS5_IJNSQ_ISE_SB_EENSQ_ISF_SB_EEEEEaSH_aSH_NS1A_6fusion15FusionCallbacksIS1E_NS1I_17LinearCombinationIaiaiLNS_15FloatRoundStyleE2EEESG_S1H_JEEENS4_5SM1004TMEM4LOAD26SM100_TMEM_LOAD_16dp32b16xESX_NSY_INSZ_ILi1ELi4ELi3EEES12_NSQ_INS5_IJS13_NSA_ILi32EEEEEENS5_IJS1T_SB_EEEEEEENS4_39AutoVectorizingCopyWithAssumedAlignmentILi128EEENS4_14SM90_TMA_STOREES1X_S1Z_S1Z_EEEvvEEEEvNT_6ParamsE,@function
        .size           _ZN7cutlass13device_kernelINS_4gemm6kernel13GemmUniversalIN4cute5tupleIJiiiiEEENS1_10collective13CollectiveMmaINS1_35MainloopSm100TmaUmmaWarpSpecializedILi21ELi2ELi4ENS5_IJNS4_1CILi1EEESB_SB_EEEEENS5_IJNSA_ILi64EEENSA_ILi96EEESE_EEEaNS5_IJlSB_lEEEaSH_NS4_8TiledMMAINS4_8MMA_AtomIJNS4_15SM100_MMA_S8_SSIaaiLi64ELi96ELNS4_4UMMA5MajorE0ELSM_0ELNSL_8SaturateE0EEEEEENS4_6LayoutISC_NS5_IJNSA_ILi0EEESR_SR_EEEEENS5_IJNS4_10UnderscoreESU_SU_EEEEENS4_13SM90_TMA_LOADENS4_14ComposedLayoutINS4_7SwizzleILi2ELi4ELi3EEENS4_18smem_ptr_flag_bitsILi8EEENSQ_INS5_IJNSA_ILi8EEESE_EEENS5_IJSE_SB_EEEEEEEvNS4_8identityESX_S17_vS18_EENS_8epilogue10collective18CollectiveEpilogueINS1A_23Sm100TmaWarpSpecializedILi1ELi1ELi48ELb0ELb0EEEJSG_NS5_IJNSQ_ISE_SB_EENSQ_ISF_SB_EEEEEaSH_aSH_NS1A_6fusion15FusionCallbacksIS1E_NS1I_17LinearCombinationIaiaiLNS_15FloatRoundStyleE2EEESG_S1H_JEEENS4_5SM1004TMEM4LOAD26SM100_TMEM_LOAD_16dp32b16xESX_NSY_INSZ_ILi1ELi4ELi3EEES12_NSQ_INS5_IJS13_NSA_ILi32EEEEEENS5_IJS1T_SB_EEEEEEENS4_39AutoVectorizingCopyWithAssumedAlignmentILi128EEENS4_14SM90_TMA_STOREES1X_S1Z_S1Z_EEEvvEEEEvNT_6ParamsE,(.L_x_182 - _ZN7cutlass13device_kernelINS_4gemm6kernel13GemmUniversalIN4cute5tupleIJiiiiEEENS1_10collective13CollectiveMmaINS1_35MainloopSm100TmaUmmaWarpSpecializedILi21ELi2ELi4ENS5_IJNS4_1CILi1EEESB_SB_EEEEENS5_IJNSA_ILi64EEENSA_ILi96EEESE_EEEaNS5_IJlSB_lEEEaSH_NS4_8TiledMMAINS4_8MMA_AtomIJNS4_15SM100_MMA_S8_SSIaaiLi64ELi96ELNS4_4UMMA5MajorE0ELSM_0ELNSL_8SaturateE0EEEEEENS4_6LayoutISC_NS5_IJNSA_ILi0EEESR_SR_EEEEENS5_IJNS4_10UnderscoreESU_SU_EEEEENS4_13SM90_TMA_LOADENS4_14ComposedLayoutINS4_7SwizzleILi2ELi4ELi3EEENS4_18smem_ptr_flag_bitsILi8EEENSQ_INS5_IJNSA_ILi8EEESE_EEENS5_IJSE_SB_EEEEEEEvNS4_8identityESX_S17_vS18_EENS_8epilogue10collective18CollectiveEpilogueINS1A_23Sm100TmaWarpSpecializedILi1ELi1ELi48ELb0ELb0EEEJSG_NS5_IJNSQ_ISE_SB_EENSQ_ISF_SB_EEEEEaSH_aSH_NS1A_6fusion15FusionCallbacksIS1E_NS1I_17LinearCombinationIaiaiLNS_15FloatRoundStyleE2EEESG_S1H_JEEENS4_5SM1004TMEM4LOAD26SM100_TMEM_LOAD_16dp32b16xESX_NSY_INSZ_ILi1ELi4ELi3EEES12_NSQ_INS5_IJS13_NSA_ILi32EEEEEENS5_IJS1T_SB_EEEEEEENS4_39AutoVectorizingCopyWithAssumedAlignmentILi128EEENS4_14SM90_TMA_STOREES1X_S1Z_S1Z_EEEvvEEEEvNT_6ParamsE)
        .other          _ZN7cutlass13device_kernelINS_4gemm6kernel13GemmUniversalIN4cute5tupleIJiiiiEEENS1_10collective13CollectiveMmaINS1_35MainloopSm100TmaUmmaWarpSpecializedILi21ELi2ELi4ENS5_IJNS4_1CILi1EEESB_SB_EEEEENS5_IJNSA_ILi64EEENSA_ILi96EEESE_EEEaNS5_IJlSB_lEEEaSH_NS4_8TiledMMAINS4_8MMA_AtomIJNS4_15SM100_MMA_S8_SSIaaiLi64ELi96ELNS4_4UMMA5MajorE0ELSM_0ELNSL_8SaturateE0EEEEEENS4_6LayoutISC_NS5_IJNSA_ILi0EEESR_SR_EEEEENS5_IJNS4_10UnderscoreESU_SU_EEEEENS4_13SM90_TMA_LOADENS4_14ComposedLayoutINS4_7SwizzleILi2ELi4ELi3EEENS4_18smem_ptr_flag_bitsILi8EEENSQ_INS5_IJNSA_ILi8EEESE_EEENS5_IJSE_SB_EEEEEEEvNS4_8identityESX_S17_vS18_EENS_8epilogue10collective18CollectiveEpilogueINS1A_23Sm100TmaWarpSpecializedILi1ELi1ELi48ELb0ELb0EEEJSG_NS5_IJNSQ_ISE_SB_EENSQ_ISF_SB_EEEEEaSH_aSH_NS1A_6fusion15FusionCallbacksIS1E_NS1I_17LinearCombinationIaiaiLNS_15FloatRoundStyleE2EEESG_S1H_JEEENS4_5SM1004TMEM4LOAD26SM100_TMEM_LOAD_16dp32b16xESX_NSY_INSZ_ILi1ELi4ELi3EEES12_NSQ_INS5_IJS13_NSA_ILi32EEEEEENS5_IJS1T_SB_EEEEEEENS4_39AutoVectorizingCopyWithAssumedAlignmentILi128EEENS4_14SM90_TMA_STOREES1X_S1Z_S1Z_EEEvvEEEEvNT_6ParamsE,@"STO_CUDA_ENTRY STV_DEFAULT"
_ZN7cutlass13device_kernelINS_4gemm6kernel13GemmUniversalIN4cute5tupleIJiiiiEEENS1_10collective13CollectiveMmaINS1_35MainloopSm100TmaUmmaWarpSpecializedILi21ELi2ELi4ENS5_IJNS4_1CILi1EEESB_SB_EEEEENS5_IJNSA_ILi64EEENSA_ILi96EEESE_EEEaNS5_IJlSB_lEEEaSH_NS4_8TiledMMAINS4_8MMA_AtomIJNS4_15SM100_MMA_S8_SSIaaiLi64ELi96ELNS4_4UMMA5MajorE0ELSM_0ELNSL_8SaturateE0EEEEEENS4_6LayoutISC_NS5_IJNSA_ILi0EEESR_SR_EEEEENS5_IJNS4_10UnderscoreESU_SU_EEEEENS4_13SM90_TMA_LOADENS4_14ComposedLayoutINS4_7SwizzleILi2ELi4ELi3EEENS4_18smem_ptr_flag_bitsILi8EEENSQ_INS5_IJNSA_ILi8EEESE_EEENS5_IJSE_SB_EEEEEEEvNS4_8identityESX_S17_vS18_EENS_8epilogue10collective18CollectiveEpilogueINS1A_23Sm100TmaWarpSpecializedILi1ELi1ELi48ELb0ELb0EEEJSG_NS5_IJNSQ_ISE_SB_EENSQ_ISF_SB_EEEEEaSH_aSH_NS1A_6fusion15FusionCallbacksIS1E_NS1I_17LinearCombinationIaiaiLNS_15FloatRoundStyleE2EEESG_S1H_JEEENS4_5SM1004TMEM4LOAD26SM100_TMEM_LOAD_16dp32b16xESX_NSY_INSZ_ILi1ELi4ELi3EEES12_NSQ_INS5_IJS13_NSA_ILi32EEEEEENS5_IJS1T_SB_EEEEEEENS4_39AutoVectorizingCopyWithAssumedAlignmentILi128EEENS4_14SM90_TMA_STOREES1X_S1Z_S1Z_EEEvvEEEEvNT_6ParamsE:
[----:B------:R-:W1:Y:S01]  /*0000*/  LDC R1, c[0x0][0x37c] ;  /* 0x0000df00ff017b82 */ /* 0x000e620000000800 */
[----:B------:R-:W2:Y:S01]  /*0010*/  S2R R144, SR_TID.X ;  /* 0x0000000000907919 */ /* 0x000ea20000002100 */
[----:B------:R-:W3:Y:S01]  /*0020*/  LDCU.64 UR4, c[0x0][0x890] ;  /* 0x00011200ff0477ac */ /* 0x000ee20008000a00 */
[----:B------:R-:W-:Y:S02]  /*0030*/  PRMT R140, RZ, 0x7610, R140 ;  /* 0x00007610ff8c7816 */ /* 0x000fe4000000008c */
[----:B------:R-:W-:Y:S01]  /*0040*/  ELECT P5, URZ, PT ;  /* 0x0000000000ff782f */ /* 0x000fe200038a0000 */
[----:B------:R-:W4:Y:S01]  /*0050*/  LDCU.64 UR40, c[0x0][0x358] ;  /* 0x00006b00ff2877ac */ /* 0x000f220008000a00 */
[----:B---3--:R-:W-:-:S04]  /*0060*/  UISETP.NE.U32.AND UP0, UPT, UR4, URZ, UPT ;  /* 0x000000ff0400728c */ /* 0x008fc8000bf05070 */
[----:B------:R-:W-:Y:S01]  /*0070*/  UISETP.NE.AND.EX UP0, UPT, UR5, URZ, UPT, UP0 ;  /* 0x000000ff0500728c */ /* 0x000fe2000bf05300 */
[----:B--2---:R-:W-:-:S05]  /*0080*/  SHF.R.U32.HI R146, RZ, 0x5, R144 ;  /* 0x00000005ff927819 */ /* 0x004fca0000011690 */
[----:B------:R-:W2:Y:S02]  /*0090*/  SHFL.IDX PT, R0, R146, RZ, 0x1f ;  /* 0x00001fff92007589 */ /* 0x000ea400000e0000 */
[----:B--2---:R-:W-:Y:S01]  /*00a0*/  R2UR UR8, R0 ;  /* 0x00000000000872ca */ /* 0x004fe200000e0000 */
[----:B-1--4-:R-:W-:-:S14]  /*00b0*/  BRA.U UP0, `(.L_x_0) ;  /* 0x00000001002c7547 */ /* 0x012fdc000b800000 */
[----:B------:R-:W1:Y:S02]  /*00c0*/  LDCU.64 UR6, c[0x0][0x888] ;  /* 0x00011100ff0677ac */ /* 0x000e640008000a00 */
[----:B-1----:R-:W-:-:S04]  /*00d0*/  UISETP.NE.U32.AND UP0, UPT, UR6, URZ, UPT ;  /* 0x000000ff0600728c */ /* 0x002fc8000bf05070 */
[----:B------:R-:W-:-:S09]  /*00e0*/  UISETP.NE.AND.EX UP0, UPT, UR7, URZ, UPT, UP0 ;  /* 0x000000ff0700728c */ /* 0x000fd2000bf05300 */
[----:B------:R-:W-:Y:S05]  /*00f0*/  BRA.U !UP0, `(.L_x_1) ;  /* 0x0000000108107547 */ /* 0x000fea000b800000 */
[----:B------:R-:W1:Y:S02]  /*0100*/  LDC.64 R68, c[0x0][0x888] ;  /* 0x00022200ff447b82 */ /* 0x000e640000000a00 */
[----:B-1----:R1:W5:Y:S01]  /*0110*/  LDG.E R68, desc[UR40][R68.64] ;  /* 0x0000002844447981 */ /* 0x002362000c1e1900 */
[----:B------:R-:W-:Y:S01]  /*0120*/  HFMA2 R140, -RZ, RZ, 0, 5.9604644775390625e-08 ;  /* 0x00000001ff8c7431 */ /* 0x000fe200000001ff */
[----:B------:R-:W-:Y:S05]  /*0130*/  BRA `(.L_x_0) ;  /* 0x00000000000c7947 */ /* 0x000fea0003800000 */
.L_x_1:
[----:B------:R-:W1:Y:S01]  /*0140*/  LDCU UR6, c[0x0][0x880] ;  /* 0x00011000ff0677ac */ /* 0x000e620008000800 */
[----:B------:R-:W-:Y:S01]  /*0150*/  HFMA2 R140, -RZ, RZ, 0, 5.9604644775390625e-08 ;  /* 0x00000001ff8c7431 */ /* 0x000fe200000001ff */
[----:B-1----:R-:W-:-:S07]  /*0160*/  MOV R68, UR6 ;  /* 0x0000000600447c02 */ /* 0x002fce0008000f00 */
.L_x_0:
[----:B------:R-:W2:Y:S02]  /*0170*/  LDCU.64 UR6, c[0x0][0x8b0] ;  /* 0x00011600ff0677ac */ /* 0x000ea40008000a00 */
[----:B--2---:R-:W-:-:S04]  /*0180*/  UISETP.NE.U32.AND UP0, UPT, UR6, URZ, UPT ;  /* 0x000000ff0600728c */ /* 0x004fc8000bf05070 */
[----:B------:R-:W-:-:S09]  /*0190*/  UISETP.NE.AND.EX UP0, UPT, UR7, URZ, UPT, UP0 ;  /* 0x000000ff0700728c */ /* 0x000fd2000bf05300 */
[----:B------:R-:W-:Y:S05]  /*01a0*/  BRA.U UP0, `(.L_x_2) ;  /* 0x0000000100247547 */ /* 0x000fea000b800000 */
[----:B------:R-:W2:Y:S02]  /*01b0*/  LDCU.64 UR6, c[0x0][0x8a8] ;  /* 0x00011500ff0677ac */ /* 0x000ea40008000a00 */
[----:B--2---:R-:W-:-:S04]  /*01c0*/  UISETP.NE.U32.AND UP0, UPT, UR6, URZ, UPT ;  /* 0x000000ff0600728c */ /* 0x004fc8000bf05070 */
[----:B------:R-:W-:-:S09]  /*01d0*/  UISETP.NE.AND.EX UP0, UPT, UR7, URZ, UPT, UP0 ;  /* 0x000000ff0700728c */ /* 0x000fd2000bf05300 */
[----:B------:R-:W-:Y:S05]  /*01e0*/  BRA.U !UP0, `(.L_x_3) ;  /* 0x00000001080c7547 */ /* 0x000fea000b800000 */
[----:B------:R-:W2:Y:S02]  /*01f0*/  LDC.64 R66, c[0x0][0x8a8] ;  /* 0x00022a00ff427b82 */ /* 0x000ea40000000a00 */
[----:B--2---:R2:W5:Y:S01]  /*0200*/  LDG.E R66, desc[UR40][R66.64] ;  /* 0x0000002842427981 */ /* 0x004562000c1e1900 */
[----:B------:R-:W-:Y:S05]  /*0210*/  BRA `(.L_x_2) ;  /* 0x0000000000087947 */ /* 0x000fea0003800000 */
.L_x_3:
[----:B------:R-:W2:Y:S02]  /*0220*/  LDCU UR6, c[0x0][0x8a0] ;  /* 0x00011400ff0677ac */ /* 0x000ea40008000800 */
[----:B--2---:R-:W-:Y:S02]  /*0230*/  MOV R66, UR6 ;  /* 0x0000000600427c02 */ /* 0x004fe40008000f00 */
.L_x_2:
[----:B------:R-:W-:Y:S01]  /*0240*/  IMAD.U32 R0, RZ, RZ, UR8 ;  /* 0x00000008ff007e24 */ /* 0x000fe2000f8e00ff */
[----:B------:R-:W-:Y:S04]  /*0250*/  BSSY.RECONVERGENT B0, `(.L_x_4) ;  /* 0x000000c000007945 */ /* 0x000fe80003800200 */
[C---:B------:R-:W-:Y:S02]  /*0260*/  ISETP.NE.OR P1, PT, R0.reuse, 0x1, !P5 ;  /* 0x000000010000780c */ /* 0x040fe40006f25670 */
[----:B------:R-:W-:-:S11]  /*0270*/  ISETP.NE.OR P0, PT, R0, 0x3, !P5 ;  /* 0x000000030000780c */ /* 0x000fd60006f05670 */
[----:B------:R-:W-:Y:S05]  /*0280*/  @P1 BRA `(.L_x_5) ;  /* 0x0000000000201947 */ /* 0x000fea0003800000 */
[----:B------:R-:W3:Y:S02]  /*0290*/  LDCU.64 UR6, c[0x0][0x348] ;  /* 0x00006900ff0677ac */ /* 0x000ee40008000a00 */
[----:B---3--:R-:W-:Y:S02]  /*02a0*/  UIADD3 UR10, UP1, UPT, UR6, 0x80, URZ ;  /* 0x00000080060a7890 */ /* 0x008fe4000ff3e0ff */
[----:B------:R-:W-:Y:S02]  /*02b0*/  UIADD3 UR6, UP0, UPT, UR6, 0x180, URZ ;  /* 0x0000018006067890 */ /* 0x000fe4000ff1e0ff */
[----:B------:R-:W-:Y:S02]  /*02c0*/  UIADD3.X UR11, UPT, UPT, URZ, UR7, URZ, UP1, !UPT ;  /* 0x00000007ff0b7290 */ /* 0x000fe40008ffe4ff */
[----:B------:R-:W-:-:S07]  /*02d0*/  UIADD3.X UR7, UPT, UPT, URZ, UR7, URZ, UP0, !UPT ;  /* 0x00000007ff077290 */ /* 0x000fce00087fe4ff */
[----:B------:R3:W-:Y:S02]  /*02e0*/  UTMACCTL.PF [UR10] ;  /* 0x000000000a0079b9 */ /* 0x0007e40008040000 */
[----:B------:R3:W-:Y:S02]  /*02f0*/  UTMACCTL.PF [UR6] ;  /* 0x00000000060079b9 */ /* 0x0007e40008040000 */
[----:B---3--:R-:W-:Y:S01]  /*0300*/  NOP ;  /* 0x0000000000007918 */ /* 0x008fe20000000000 */
.L_x_5:
[----:B------:R-:W-:Y:S05]  /*0310*/  BSYNC.RECONVERGENT B0 ;  /* 0x0000000000007941 */ /* 0x000fea0003800200 */
.L_x_4:
[----:B------:R-:W-:Y:S04]  /*0320*/  BSSY.RECONVERGENT B0, `(.L_x_6) ;  /* 0x000000a000007945 */ /* 0x000fe80003800200 */
        /* <DEDUP_REMOVED lines=9> */
.L_x_7:
[----:B------:R-:W-:Y:S05]  /*03c0*/  BSYNC.RECONVERGENT B0 ;  /* 0x0000000000007941 */ /* 0x000fea0003800200 */
.L_x_6:
[----:B------:R-:W3:Y:S01]  /*03d0*/  LDCU.64 UR6, c[0x0][0x888] ;  /* 0x00011100ff0677ac */ /* 0x000ee20008000a00 */
[----:B------:R-:W-:Y:S02]  /*03e0*/  UISETP.EQ.U32.AND UP1, UPT, UR4, URZ, UPT ;  /* 0x000000ff0400728c */ /* 0x000fe4000bf22070 */
[----:B------:R-:W-:Y:S02]  /*03f0*/  UPLOP3.LUT UP2, UPT, UPT, UPT, UPT, 0x80, 0x8 ;  /* 0x000000000008789c */ /* 0x000fe40003f4f070 */
[----:B---3--:R-:W-:-:S04]  /*0400*/  UISETP.NE.U32.AND UP0, UPT, UR6, URZ, UPT ;  /* 0x000000ff0600728c */ /* 0x008fc8000bf05070 */
[----:B------:R-:W-:-:S04]  /*0410*/  UISETP.NE.AND.EX UP0, UPT, UR7, URZ, UPT, UP0 ;  /* 0x000000ff0700728c */ /* 0x000fc8000bf05300 */
[----:B------:R-:W-:-:S04]  /*0420*/  UISETP.EQ.OR.EX UP3, UPT, UR5, URZ, !UP0, UP1 ;  /* 0x000000ff0500728c */ /* 0x000fc8000c762710 */
[----:B------:R-:W-:-:S05]  /*0430*/  UP2UR UR44, UPR, URZ, 0x8 ;  /* 0x00000008ff2c7883 */ /* 0x000fca0008000000 */
[----:B------:R-:W-:Y:S07]  /*0440*/  BRA.U !UP3, `(.L_x_8) ;  /* 0x000000010b207547 */ /* 0x000fee000b800000 */
[----:B-----5:R-:W-:Y:S01]  /*0450*/  R2UR UR6, R68 ;  /* 0x00000000440672ca */ /* 0x020fe200000e0000 */
[----:B------:R-:W-:Y:S02]  /*0460*/  UISETP.NE.U32.AND UP2, UPT, UR4, URZ, UPT ;  /* 0x000000ff0400728c */ /* 0x000fe4000bf45070 */
[----:B------:R-:W-:Y:S02]  /*0470*/  USEL UR4, URZ, 0xffffffff, UP0 ;  /* 0xffffffffff047887 */ /* 0x000fe40008000000 */
[----:B------:R-:W-:-:S08]  /*0480*/  UISETP.NE.AND.EX UP2, UPT, UR5, URZ, UPT, UP2 ;  /* 0x000000ff0500728c */ /* 0x000fd0000bf45320 */
[----:B------:R-:W-:-:S04]  /*0490*/  UISETP.NE.AND UP1, UPT, UR6, URZ, UPT ;  /* 0x000000ff0600728c */ /* 0x000fc8000bf25270 */
[----:B------:R-:W-:-:S04]  /*04a0*/  @!UP2 USEL UR4, URZ, 0xffffffff, UP1 ;  /* 0xffffffffff04a887 */ /* 0x000fc80008800000 */
[----:B------:R-:W-:-:S04]  /*04b0*/  ULOP3.LUT UR4, UR4, 0x1, URZ, 0xc0, !UPT ;  /* 0x0000000104047892 */ /* 0x000fc8000f8ec0ff */
[----:B------:R-:W-:-:S11]  /*04c0*/  UISETP.NE.U32.AND UP2, UPT, UR4, 0x1, UPT ;  /* 0x000000010400788c */ /* 0x000fd6000bf45070 */
.L_x_8:
[----:B------:R-:W3:Y:S01]  /*04d0*/  SHFL.IDX PT, R2, R146, RZ, 0x1f ;  /* 0x00001fff92027589 */ /* 0x000ee200000e0000 */
[----:B------:R-:W-:-:S04]  /*04e0*/  UISETP.NE.AND UP1, UPT, UR8, 0x2, UPT ;  /* 0x000000020800788c */ /* 0x000fc8000bf25270 */
[----:B------:R-:W-:Y:S01]  /*04f0*/  USEL UR6, URZ, 0x1, UP1 ;  /* 0x00000001ff067887 */ /* 0x000fe20008800000 */
[----:B---3--:R-:W-:-:S13]  /*0500*/  ISETP.NE.AND P0, PT, R2, RZ, PT ;  /* 0x000000ff0200720c */ /* 0x008fda0003f05270 */
[----:B------:R-:W-:Y:S05]  /*0510*/  @P0 BRA `(.L_x_9) ;  /* 0x0000000000dc0947 */ /* 0x000fea0003800000 */
[----:B------:R-:W-:Y:S01]  /*0520*/  ELECT P0, URZ, PT ;  /* 0x0000000000ff782f */ /* 0x000fe20003800000 */
[----:B------:R-:W-:-:S12]  /*0530*/  BSSY.RECONVERGENT B0, `(.L_x_9) ;  /* 0x0000035000007945 */ /* 0x000fd80003800200 */
[----:B------:R-:W-:Y:S05]  /*0540*/  @!P0 BRA `(.L_x_10) ;  /* 0x0000000000cc8947 */ /* 0x000fea0003800000 */
[----:B------:R-:W3:Y:S01]  /*0550*/  S2UR UR5, SR_CgaCtaId ;  /* 0x00000000000579c3 */ /* 0x000ee20000008800 */
[----:B------:R-:W-:Y:S01]  /*0560*/  UMOV UR7, 0x400 ;  /* 0x0000040000077882 */ /* 0x000fe20000000000 */
[----:B------:R-:W-:Y:S02]  /*0570*/  UMOV UR4, 0x1 ;  /* 0x0000000100047882 */ /* 0x000fe40000000000 */
[----:B------:R-:W-:-:S04]  /*0580*/  UIADD3 UR10, UPT, UPT, -UR4, 0x100000, URZ ;  /* 0x00100000040a7890 */ /* 0x000fc8000fffe1ff */
[----:B------:R-:W-:Y:S02]  /*0590*/  USHF.L.U32 UR11, UR10, 0xb, URZ ;  /* 0x0000000b0a0b7899 */ /* 0x000fe400080006ff */
[----:B------:R-:W-:Y:S02]  /*05a0*/  USHF.L.U32 UR10, UR10, 0x1, URZ ;  /* 0x000000010a0a7899 */ /* 0x000fe400080006ff */
[----:B---3--:R-:W-:Y:S01]  /*05b0*/  ULEA UR5, UR5, UR7, 0x18 ;  /* 0x0000000705057291 */ /* 0x008fe2000f8ec0ff */
[----:B------:R-:W3:Y:S11]  /*05c0*/  FENCE.VIEW.ASYNC.S ;  /* 0x00000000000073c6 */ /* 0x000ef60000000000 */
[----:B---3--:R3:W4:Y:S01]  /*05d0*/  SYNCS.EXCH.64 URZ, [UR5], UR10 ;  /* 0x0000000a05ff75b2 */ /* 0x0087220008000100 */
[----:B------:R3:W1:Y:S01]  /*05e0*/  SYNCS.EXCH.64 URZ, [UR5+0xa8], UR10 ;  /* 0x0000a80a05ff75b2 */ /* 0x0006620008000100 */
        /* <DEDUP_REMOVED lines=39> */
[----:B------:R3:W1:Y:S02]  /*0860*/  SYNCS.EXCH.64 URZ, [UR5+0x148], UR10 ;  /* 0x0001480a05ff75b2 */ /* 0x0006640008000100 */
[----:B---34-:R-:W-:Y:S01]  /*0870*/  NOP ;  /* 0x0000000000007918 */ /* 0x018fe20000000000 */
.L_x_10:
[----:B------:R-:W-:Y:S05]  /*0880*/  BSYNC.RECONVERGENT B0 ;  /* 0x0000000000007941 */ /* 0x000fea0003800200 */
.L_x_9:
[----:B------:R-:W3:Y:S01]  /*0890*/  SHFL.IDX PT, R2, R146, RZ, 0x1f ;  /* 0x00001fff92027589 */ /* 0x000ee200000e0000 */
[----:B------:R-:W-:Y:S01]  /*08a0*/  NOP ;  /* 0x0000000000007918 */ /* 0x000fe20000000000 */
[----:B---3--:R-:W-:-:S13]  /*08b0*/  ISETP.NE.AND P0, PT, R2, 0x1, PT ;  /* 0x000000010200780c */ /* 0x008fda0003f05270 */
[----:B------:R-:W-:Y:S05]  /*08c0*/  @P0 BRA `(.L_x_11) ;  /* 0x0000000000400947 */ /* 0x000fea0003800000 */
[----:B------:R-:W3:Y:S01]  /*08d0*/  S2UR UR7, SR_CgaCtaId ;  /* 0x00000000000779c3 */ /* 0x000ee20000008800 */
[----:B------:R-:W-:Y:S01]  /*08e0*/  UMOV UR9, 0x400 ;  /* 0x0000040000097882 */ /* 0x000fe20000000000 */
[----:B------:R-:W-:Y:S01]  /*08f0*/  UMOV UR5, 0x20 ;  /* 0x0000002000057882 */ /* 0x000fe20000000000 */
[----:B------:R-:W-:Y:S01]  /*0900*/  UMOV UR4, 0x80 ;  /* 0x0000008000047882 */ /* 0x000fe20000000000 */
[----:B------:R-:W-:-:S04]  /*0910*/  UIADD3 UR10, UPT, UPT, -UR5, 0x100000, URZ ;  /* 0x00100000050a7890 */ /* 0x000fc8000fffe1ff */
[----:B------:R-:W-:Y:S02]  /*0920*/  USHF.L.U32 UR11, UR10, 0xb, URZ ;  /* 0x0000000b0a0b7899 */ /* 0x000fe400080006ff */
[----:B------:R-:W-:Y:S02]  /*0930*/  USHF.L.U32 UR10, UR10, 0x1, URZ ;  /* 0x000000010a0a7899 */ /* 0x000fe400080006ff */
[----:B------:R-:W-:-:S04]  /*0940*/  UIADD3 UR4, UPT, UPT, -UR4, 0x100000, URZ ;  /* 0x0010000004047890 */ /* 0x000fc8000fffe1ff */
[----:B------:R-:W-:Y:S02]  /*0950*/  USHF.L.U32 UR5, UR4, 0xb, URZ ;  /* 0x0000000b04057899 */ /* 0x000fe400080006ff */
[----:B------:R-:W-:Y:S01]  /*0960*/  USHF.L.U32 UR4, UR4, 0x1, URZ ;  /* 0x0000000104047899 */ /* 0x000fe200080006ff */
[----:B------:R-:W-:Y:S01]  /*0970*/  ELECT P0, URZ, PT ;  /* 0x0000000000ff782f */ /* 0x000fe20003800000 */
[----:B---3--:R-:W-:Y:S01]  /*0980*/  ULEA UR7, UR7, UR9, 0x18 ;  /* 0x0000000907077291 */ /* 0x008fe2000f8ec0ff */
[----:B------:R-:W3:Y:S11]  /*0990*/  FENCE.VIEW.ASYNC.S ;  /* 0x00000000000073c6 */ /* 0x000ef60000000000 */
[----:B---3--:R3:W4:Y:S01]  /*09a0*/  SYNCS.EXCH.64 URZ, [UR7+0x150], UR10 ;  /* 0x0001500a07ff75b2 */ /* 0x0087220008000100 */
[----:B------:R3:W1:Y:S01]  /*09b0*/  SYNCS.EXCH.64 URZ, [UR7+0x158], UR4 ;  /* 0x0001580407ff75b2 */ /* 0x0006620008000100 */
[----:B------:R-:W-:Y:S01]  /*09c0*/  NOP ;  /* 0x0000000000007918 */ /* 0x000fe20000000000 */
.L_x_11:
[----:B------:R-:W2:Y:S01]  /*09d0*/  SHFL.IDX PT, R2, R146, RZ, 0x1f ;  /* 0x00001fff92027589 */ /* 0x000ea200000e0000 */
[----:B------:R-:W-:Y:S01]  /*09e0*/  NOP ;  /* 0x0000000000007918 */ /* 0x000fe20000000000 */
[----:B--2---:R-:W-:-:S13]  /*09f0*/  ISETP.NE.AND P0, PT, R2, 0x3, PT ;  /* 0x000000030200780c */ /* 0x004fda0003f05270 */
[----:B------:R-:W-:Y:S05]  /*0a00*/  @P0 BRA `(.L_x_12) ;  /* 0x0000000000300947 */ /* 0x000fea0003800000 */
[----:B---3--:R-:W2:Y:S01]  /*0a10*/  S2UR UR5, SR_CgaCtaId ;  /* 0x00000000000579c3 */ /* 0x008ea20000008800 */
[----:B------:R-:W-:Y:S01]  /*0a20*/  UMOV UR7, 0x400 ;  /* 0x0000040000077882 */ /* 0x000fe20000000000 */
[----:B------:R-:W-:Y:S01]  /*0a30*/  UMOV UR4, 0x20 ;  /* 0x0000002000047882 */ /* 0x000fe20000000000 */
[----:B------:R-:W-:Y:S01]  /*0a40*/  ELECT P0, URZ, PT ;  /* 0x0000000000ff782f */ /* 0x000fe20003800000 */
[----:B------:R-:W-:-:S04]  /*0a50*/  UIADD3 UR10, UPT, UPT, -UR4, 0x100000, URZ ;  /* 0x00100000040a7890 */ /* 0x000fc8000fffe1ff */
[----:B------:R-:W-:Y:S02]  /*0a60*/  USHF.L.U32 UR11, UR10, 0xb, URZ ;  /* 0x0000000b0a0b7899 */ /* 0x000fe400080006ff */
[----:B------:R-:W-:Y:S02]  /*0a70*/  USHF.L.U32 UR10, UR10, 0x1, URZ ;  /* 0x000000010a0a7899 */ /* 0x000fe400080006ff */
[----:B--2---:R-:W-:Y:S01]  /*0a80*/  ULEA UR5, UR5, UR7, 0x18 ;  /* 0x0000000705057291 */ /* 0x004fe2000f8ec0ff */
[----:B------:R-:W2:Y:S11]  /*0a90*/  FENCE.VIEW.ASYNC.S ;  /* 0x00000000000073c6 */ /* 0x000eb60000000000 */
[----:B--2---:R2:W3:Y:S01]  /*0aa0*/  SYNCS.EXCH.64 URZ, [UR5+0x160], UR10 ;  /* 0x0001600a05ff75b2 */ /* 0x0044e20008000100 */
[----:B------:R2:W1:Y:S01]  /*0ab0*/  SYNCS.EXCH.64 URZ, [UR5+0x168], UR10 ;  /* 0x0001680a05ff75b2 */ /* 0x0004620008000100 */
[----:B------:R-:W-:Y:S01]  /*0ac0*/  NOP ;  /* 0x0000000000007918 */ /* 0x000fe20000000000 */
.L_x_12:
[----:B------:R-:W4:Y:S01]  /*0ad0*/  SHFL.IDX PT, R2, R146, RZ, 0x1f ;  /* 0x00001fff92027589 */ /* 0x000f2200000e0000 */
[----:B------:R-:W-:Y:S01]  /*0ae0*/  NOP ;  /* 0x0000000000007918 */ /* 0x000fe20000000000 */
[----:B----4-:R-:W-:-:S13]  /*0af0*/  ISETP.NE.AND P0, PT, R2, 0x4, PT ;  /* 0x000000040200780c */ /* 0x010fda0003f05270 */
[----:B------:R-:W-:Y:S05]  /*0b00*/  @P0 BRA `(.L_x_13) ;  /* 0x00000000004c0947 */ /* 0x000fea0003800000 */
[----:B--23--:R-:W2:Y:S01]  /*0b10*/  S2UR UR5, SR_CgaCtaId ;  /* 0x00000000000579c3 */ /* 0x00cea20000008800 */
[----:B------:R-:W-:Y:S01]  /*0b20*/  UMOV UR9, 0x100 ;  /* 0x0000010000097882 */ /* 0x000fe20000000000 */
[----:B------:R-:W-:Y:S01]  /*0b30*/  UMOV UR7, 0x400 ;  /* 0x0000040000077882 */ /* 0x000fe20000000000 */
[----:B------:R-:W-:Y:S01]  /*0b40*/  USEL UR9, UR9, 0xe0, UP2 ;  /* 0x000000e009097887 */ /* 0x000fe20009000000 */
[----:B------:R-:W-:Y:S01]  /*0b50*/  UMOV UR4, 0x1 ;  /* 0x0000000100047882 */ /* 0x000fe20000000000 */
[----:B------:R-:W-:Y:S01]  /*0b60*/  ELECT P0, URZ, PT ;  /* 0x0000000000ff782f */ /* 0x000fe20003800000 */
[----:B------:R-:W-:-:S04]  /*0b70*/  UIADD3 UR10, UPT, UPT, -UR4, 0x100000, URZ ;  /* 0x00100000040a7890 */ /* 0x000fc8000fffe1ff */
[----:B------:R-:W-:Y:S02]  /*0b80*/  USHF.L.U32 UR11, UR10, 0xb, URZ ;  /* 0x0000000b0a0b7899 */ /* 0x000fe400080006ff */
[----:B------:R-:W-:Y:S02]  /*0b90*/  USHF.L.U32 UR10, UR10, 0x1, URZ ;  /* 0x000000010a0a7899 */ /* 0x000fe400080006ff */
[----:B------:R-:W-:-:S04]  /*0ba0*/  UIADD3 UR12, UPT, UPT, -UR9, 0x100000, URZ ;  /* 0x00100000090c7890 */ /* 0x000fc8000fffe1ff */
[----:B------:R-:W-:Y:S02]  /*0bb0*/  USHF.L.U32 UR13, UR12, 0xb, URZ ;  /* 0x0000000b0c0d7899 */ /* 0x000fe400080006ff */
[----:B------:R-:W-:Y:S02]  /*0bc0*/  USHF.L.U32 UR12, UR12, 0x1, URZ ;  /* 0x000000010c0c7899 */ /* 0x000fe400080006ff */
[----:B--2---:R-:W-:Y:S01]  /*0bd0*/  ULEA UR5, UR5, UR7, 0x18 ;  /* 0x0000000705057291 */ /* 0x004fe2000f8ec0ff */
[----:B------:R-:W2:Y:S11]  /*0be0*/  FENCE.VIEW.ASYNC.S ;  /* 0x00000000000073c6 */ /* 0x000eb60000000000 */
[----:B--2---:R4:W2:Y:S01]  /*0bf0*/  SYNCS.EXCH.64 URZ, [UR5+0x170], UR10 ;  /* 0x0001700a05ff75b2 */ /* 0x0048a20008000100 */
[----:B------:R4:W3:Y:S01]  /*0c00*/  SYNCS.EXCH.64 URZ, [UR5+0x180], UR12 ;  /* 0x0001800c05ff75b2 */ /* 0x0008e20008000100 */
[----:B------:R4:W1:Y:S01]  /*0c10*/  SYNCS.EXCH.64 URZ, [UR5+0x178], UR10 ;  /* 0x0001780a05ff75b2 */ /* 0x0008620008000100 */
[----:B------:R4:W1:Y:S02]  /*0c20*/  SYNCS.EXCH.64 URZ, [UR5+0x188], UR12 ;  /* 0x0001880c05ff75b2 */ /* 0x0008640008000100 */
[----:B----4-:R-:W-:Y:S01]  /*0c30*/  NOP ;  /* 0x0000000000007918 */ /* 0x010fe20000000000 */
.L_x_13:
[----:B------:R-:W4:Y:S01]  /*0c40*/  SHFL.IDX PT, R2, R146, RZ, 0x1f ;  /* 0x00001fff92027589 */ /* 0x000f2200000e0000 */
[----:B------:R-:W-:Y:S01]  /*0c50*/  NOP ;  /* 0x0000000000007918 */ /* 0x000fe20000000000 */
[----:B----4-:R-:W-:-:S13]  /*0c60*/  ISETP.NE.AND P0, PT, R2, 0x5, PT ;  /* 0x000000050200780c */ /* 0x010fda0003f05270 */
[----:B------:R-:W-:Y:S05]  /*0c70*/  @P0 BRA `(.L_x_14) ;  /* 0x0000000000580947 */ /* 0x000fea0003800000 */
[----:B---3--:R-:W3:Y:S01]  /*0c80*/  S2UR UR7, SR_CgaCtaId ;  /* 0x00000000000779c3 */ /* 0x008ee20000008800 */
[----:B------:R-:W-:Y:S01]  /*0c90*/  UMOV UR9, 0x400 ;  /* 0x0000040000097882 */ /* 0x000fe20000000000 */
[----:B--2---:R-:W-:Y:S01]  /*0ca0*/  UMOV UR5, 0x1 ;  /* 0x0000000100057882 */ /* 0x004fe20000000000 */
        /* <DEDUP_REMOVED lines=9> */
[----:B------:R-:W2:Y:S11]  /*0d40*/  FENCE.VIEW.ASYNC.S ;  /* 0x00000000000073c6 */ /* 0x000eb60000000000 */
[----:B--2---:R4:W2:Y:S01]  /*0d50*/  SYNCS.EXCH.64 URZ, [UR7+0x190], UR10 ;  /* 0x0001900a07ff75b2 */ /* 0x0048a20008000100 */
[----:B------:R4:W3:Y:S01]  /*0d60*/  SYNCS.EXCH.64 URZ, [UR7+0x1b0], UR4 ;  /* 0x0001b00407ff75b2 */ /* 0x0008e20008000100 */
[----:B------:R4:W1:Y:S01]  /*0d70*/  SYNCS.EXCH.64 URZ, [UR7+0x198], UR10 ;  /* 0x0001980a07ff75b2 */ /* 0x0008620008000100 */
[----:B------:R4:W1:Y:S01]  /*0d80*/  SYNCS.EXCH.64 URZ, [UR7+0x1b8], UR4 ;  /* 0x0001b80407ff75b2 */ /* 0x0008620008000100 */
[----:B------:R4:W1:Y:S01]  /*0d90*/  SYNCS.EXCH.64 URZ, [UR7+0x1a0], UR10 ;  /* 0x0001a00a07ff75b2 */ /* 0x0008620008000100 */
[----:B------:R4:W1:Y:S01]  /*0da0*/  SYNCS.EXCH.64 URZ, [UR7+0x1c0], UR4 ;  /* 0x0001c00407ff75b2 */ /* 0x0008620008000100 */
[----:B------:R4:W1:Y:S01]  /*0db0*/  SYNCS.EXCH.64 URZ, [UR7+0x1a8], UR10 ;  /* 0x0001a80a07ff75b2 */ /* 0x0008620008000100 */
[----:B------:R4:W1:Y:S02]  /*0dc0*/  SYNCS.EXCH.64 URZ, [UR7+0x1c8], UR4 ;  /* 0x0001c80407ff75b2 */ /* 0x0008640008000100 */
[----:B----4-:R-:W-:Y:S01]  /*0dd0*/  NOP ;  /* 0x0000000000007918 */ /* 0x010fe20000000000 */
.L_x_14:
[----:B------:R-:W4:Y:S01]  /*0de0*/  SHFL.IDX PT, R2, R146, RZ, 0x1f ;  /* 0x00001fff92027589 */ /* 0x000f2200000e0000 */
[----:B------:R-:W-:Y:S01]  /*0df0*/  NOP ;  /* 0x0000000000007918 */ /* 0x000fe20000000000 */
[----:B----4-:R-:W-:-:S13]  /*0e00*/  ISETP.NE.AND P0, PT, R2, 0x3, PT ;  /* 0x000000030200780c */ /* 0x010fda0003f05270 */
[----:B------:R-:W-:Y:S05]  /*0e10*/  @P0 BRA `(.L_x_15) ;  /* 0x0000000000380947 */ /* 0x000fea0003800000 */
[----:B--23--:R-:W2:Y:S01]  /*0e20*/  S2UR UR5, SR_CgaCtaId ;  /* 0x00000000000579c3 */ /* 0x00cea20000008800 */
        /* <DEDUP_REMOVED lines=13> */
.L_x_15:
[----:B--23--:R-:W2:Y:S01]  /*0f00*/  S2UR UR5, SR_CTAID.X ;  /* 0x00000000000579c3 */ /* 0x00cea20000002500 */
[----:B------:R-:W-:-:S05]  /*0f10*/  CS2R.32 R139, SR_CgaSize ;  /* 0x00000000008b7805 */ /* 0x000fca0000008a00 */
[----:B------:R-:W-:-:S05]  /*0f20*/  IMAD R139, R139, -0xa0, RZ ;  /* 0xffffff608b8b7824 */ /* 0x000fca00078e02ff */
[----:B------:R-:W-:-:S14]  /*0f30*/  R2UR UR9, R139 ;  /* 0x000000008b0972ca */ /* 0x000fdc00000e0000 */
[----:B------:R-:W3:Y:S01]  /*0f40*/  LDCU UR9, c[0x0][UR9+0x2b0] ;  /* 0x00005600090977ac */ /* 0x000ee20008000800 */
[----:B------:R-:W-:Y:S01]  /*0f50*/  NOP ;  /* 0x0000000000007918 */ /* 0x000fe20000000000 */
[----:B------:R-:W-:-:S05]  /*0f60*/  CS2R.32 R139, SR_CgaSize ;  /* 0x00000000008b7805 */ /* 0x000fca0000008a00 */
[----:B------:R-:W-:-:S05]  /*0f70*/  IMAD R139, R139, -0xa0, RZ ;  /* 0xffffff608b8b7824 */ /* 0x000fca00078e02ff */
[----:B------:R-:W-:-:S14]  /*0f80*/  R2UR UR7, R139 ;  /* 0x000000008b0772ca */ /* 0x000fdc00000e0000 */
[----:B------:R-:W4:Y:S01]  /*0f90*/  LDCU UR7, c[0x0][UR7+0x2b4] ;  /* 0x00005680070777ac */ /* 0x000f220008000800 */
[----:B------:R-:W1:Y:S08]  /*0fa0*/  S2UR UR4, SR_CTAID.Y ;  /* 0x00000000000479c3 */ /* 0x000e700000002600 */
[----:B------:R-:W4:Y:S01]  /*0fb0*/  LDC R9, c[0x0][0xb24] ;  /* 0x0002c900ff097b82 */ /* 0x000f220000000800 */
[----:B--2---:R-:W-:-:S02]  /*0fc0*/  I2FP.F32.U32 R4, UR5 ;  /* 0x0000000500047c45 */ /* 0x004fc40008201000 */
[----:B------:R-:W-:-:S05]  /*0fd0*/  CS2R.32 R5, SR_CgaSize ;  /* 0x0000000000057805 */ /* 0x000fca0000008a00 */
[----:B------:R-:W-:-:S06]  /*0fe0*/  IMAD R5, R5, -0xa0, RZ ;  /* 0xffffff6005057824 */ /* 0x000fcc00078e02ff */
[----:B------:R-:W2:Y:S01]  /*0ff0*/  LDC R5, c[0x0][R5+0x2a0] ;  /* 0x0000a80005057b82 */ /* 0x000ea20000000800 */
[----:B------:R-:W-:Y:S01]  /*1000*/  MOV R139, UR5 ;  /* 0x00000005008b7c02 */ /* 0x000fe20008000f00 */
[----:B---3--:R-:W-:Y:S01]  /*1010*/  FMUL R4, R4, UR9 ;  /* 0x0000000904047c20 */ /* 0x008fe20008400000 */
[----:B-1----:R-:W-:Y:S02]  /*1020*/  I2FP.F32.U32 R2, UR4 ;  /* 0x0000000400027c45 */ /* 0x002fe40008201000 */
[----:B------:R-:W-:-:S05]  /*1030*/  CS2R.32 R3, SR_CgaSize ;  /* 0x0000000000037805 */ /* 0x000fca0000008a00 */
[----:B------:R-:W-:-:S06]  /*1040*/  IMAD R3, R3, -0xa0, RZ ;  /* 0xffffff6003037824 */ /* 0x000fcc00078e02ff */
[----:B------:R-:W1:Y:S01]  /*1050*/  LDC R3, c[0x0][R3+0x2a4] ;  /* 0x0000a90003037b82 */ /* 0x000e620000000800 */
[----:B------:R-:W3:Y:S01]  /*1060*/  F2I.U32.TRUNC.NTZ R138, R4 ;  /* 0x00000004008a7305 */ /* 0x000ee2000020f000 */
[----:B------:R-:W-:Y:S01]  /*1070*/  MOV R137, UR4 ;  /* 0x0000000400897c02 */ /* 0x000fe20008000f00 */
[----:B----4-:R-:W-:-:S05]  /*1080*/  FMUL R2, R2, UR7 ;  /* 0x0000000702027c20 */ /* 0x010fca0008400000 */
[----:B------:R-:W-:Y:S01]  /*1090*/  BAR.SYNC.DEFER_BLOCKING 0x0 ;  /* 0x0000000000007b1d */ /* 0x000fe20000010000 */
[----:B------:R-:W-:-:S05]  /*10a0*/  ISETP.GE.AND P0, PT, R9, 0x1, PT ;  /* 0x000000010900780c */ /* 0x000fca0003f06270 */
[----:B------:R-:W4:Y:S02]  /*10b0*/  F2I.U32.TRUNC.NTZ R136, R2 ;  /* 0x0000000200887305 */ /* 0x000f24000020f000 */
[----:B------:R-:W1:Y:S01]  /*10c0*/  S2UR UR36, SR_CTAID.Z ;  /* 0x00000000002479c3 */ /* 0x000e620000002700 */
[----:B---3--:R-:W-:-:S05]  /*10d0*/  IADD3 R138, PT, PT, -R138, RZ, RZ ;  /* 0x000000ff8a8a7210 */ /* 0x008fca0007ffe1ff */
[----:B--2---:R-:W-:Y:S01]  /*10e0*/  IMAD R138, R5, R138, UR5 ;  /* 0x00000005058a7e24 */ /* 0x004fe2000f8e028a */
[----:B----4-:R-:W-:-:S05]  /*10f0*/  IADD3 R136, PT, PT, -R136, RZ, RZ ;  /* 0x000000ff88887210 */ /* 0x010fca0007ffe1ff */
[----:B-1----:R-:W-:Y:S01]  /*1100*/  IMAD R136, R3, R136, UR4 ;  /* 0x0000000403887e24 */ /* 0x002fe2000f8e0288 */
[----:B------:R-:W-:Y:S06]  /*1110*/  @!P0 BRA `(.L_x_16) ;  /* 0x0000000000b88947 */ /* 0x000fec0003800000 */
[----:B------:R-:W1:Y:S01]  /*1120*/  LDC.64 R4, c[0x0][0xb18] ;  /* 0x0002c600ff047b82 */ /* 0x000e620000000a00 */
[----:B------:R-:W-:-:S07]  /*1130*/  ISETP.NE.AND P0, PT, R9, 0x1, PT ;  /* 0x000000010900780c */ /* 0x000fce0003f05270 */
[----:B------:R-:W2:Y:S08]  /*1140*/  LDC R10, c[0x0][0xb0c] ;  /* 0x0002c300ff0a7b82 */ /* 0x000eb00000000800 */
[----:B------:R-:W3:Y:S08]  /*1150*/  LDC R11, c[0x0][0x370] ;  /* 0x0000dc00ff0b7b82 */ /* 0x000ef00000000800 */
[----:B------:R-:W4:Y:S01]  /*1160*/  LDC R12, c[0x0][0x374] ;  /* 0x0000dd00ff0c7b82 */ /* 0x000f220000000800 */
[----:B-1----:R-:W-:-:S07]  /*1170*/  ISETP.NE.AND P1, PT, R4, 0x1, PT ;  /* 0x000000010400780c */ /* 0x002fce0003f25270 */
[----:B------:R-:W3:Y:S01]  /*1180*/  LDC.64 R6, c[0x0][0xb10] ;  /* 0x0002c400ff067b82 */ /* 0x000ee20000000a00 */
[----:B--2---:R-:W-:-:S07]  /*1190*/  ISETP.NE.AND P2, PT, R10, 0x1, PT ;  /* 0x000000010a00780c */ /* 0x004fce0003f45270 */
[----:B------:R-:W1:Y:S08]  /*11a0*/  LDC R8, c[0x0][0xb20] ;  /* 0x0002c800ff087b82 */ /* 0x000e700000000800 */
[----:B------:R-:W2:Y:S01]  /*11b0*/  LDC.64 R2, c[0x0][0xb28] ;  /* 0x0002ca00ff027b82 */ /* 0x000ea20000000a00 */
[----:B----4-:R-:W-:-:S04]  /*11c0*/  IMAD.HI.U32 R13, R12, R5, RZ ;  /* 0x000000050c0d7227 */ /* 0x010fc800078e00ff */
[----:B------:R-:W-:-:S04]  /*11d0*/  IMAD.HI.U32 R5, R137, R5, RZ ;  /* 0x0000000589057227 */ /* 0x000fc800078e00ff */
[----:B---3--:R-:W-:-:S04]  /*11e0*/  IMAD.HI.U32 R14, R11, R6, RZ ;  /* 0x000000060b0e7227 */ /* 0x008fc800078e00ff */
[----:B------:R-:W-:Y:S01]  /*11f0*/  IMAD.HI.U32 R16, R139, R6, RZ ;  /* 0x000000068b107227 */ /* 0x000fe200078e00ff */
[-C--:B------:R-:W-:Y:S02]  /*1200*/  @P2 SHF.R.U32.HI R11, RZ, R7.reuse, R14 ;  /* 0x00000007ff0b2219 */ /* 0x080fe4000001160e */
[-C--:B-1----:R-:W-:Y:S02]  /*1210*/  @P1 SHF.R.U32.HI R12, RZ, R8.reuse, R13 ;  /* 0x00000008ff0c1219 */ /* 0x082fe4000001160d */
[----:B------:R-:W-:Y:S02]  /*1220*/  SHF.R.U32.HI R8, RZ, R8, R5 ;  /* 0x00000008ff087219 */ /* 0x000fe40000011605 */
[----:B------:R-:W-:Y:S02]  /*1230*/  SHF.R.U32.HI R16, RZ, R7, R16 ;  /* 0x00000007ff107219 */ /* 0x000fe40000011610 */
[----:B------:R-:W-:Y:S01]  /*1240*/  SEL R5, R137, R8, !P1 ;  /* 0x0000000889057207 */ /* 0x000fe20004800000 */
[----:B--2---:R-:W-:Y:S01]  /*1250*/  IMAD.HI.U32 R14, R12, R2, RZ ;  /* 0x000000020c0e7227 */ /* 0x004fe200078e00ff */
[----:B------:R-:W-:-:S03]  /*1260*/  SEL R7, R139, R16, !P2 ;  /* 0x000000108b077207 */ /* 0x000fc60005000000 */
[----:B------:R-:W-:Y:S01]  /*1270*/  IMAD.HI.U32 R6, R11, R2, RZ ;  /* 0x000000020b067227 */ /* 0x000fe200078e00ff */
[----:B------:R-:W-:-:S04]  /*1280*/  @P0 SHF.R.U32.HI R12, RZ, R3, R14 ;  /* 0x00000003ff0c0219 */ /* 0x000fc8000001160e */
[----:B------:R-:W-:Y:S01]  /*1290*/  @P0 SHF.R.U32.HI R11, RZ, R3, R6 ;  /* 0x00000003ff0b0219 */ /* 0x000fe20000011606 */
[----:B------:R-:W-:-:S04]  /*12a0*/  IMAD R12, R12, R9, RZ ;  /* 0x000000090c0c7224 */ /* 0x000fc800078e02ff */
[----:B------:R-:W-:Y:S01]  /*12b0*/  IMAD R6, R11, R9, RZ ;  /* 0x000000090b067224 */ /* 0x000fe200078e02ff */
[----:B------:R-:W-:-:S04]  /*12c0*/  ISETP.GE.AND P1, PT, R5, R12, PT ;  /* 0x0000000c0500720c */ /* 0x000fc80003f26270 */
[----:B------:R-:W-:Y:S01]  /*12d0*/  ISETP.GE.OR P1, PT, R7, R6, P1 ;  /* 0x000000060700720c */ /* 0x000fe20000f26670 */
[----:B------:R-:W-:-:S05]  /*12e0*/  IMAD.HI.U32 R6, R5, R2, RZ ;  /* 0x0000000205067227 */ /* 0x000fca00078e00ff */
[----:B------:R-:W-:-:S04]  /*12f0*/  SHF.R.U32.HI R6, RZ, R3, R6 ;  /* 0x00000003ff067219 */ /* 0x000fc80000011606 */
[----:B------:R-:W-:-:S03]  /*1300*/  SEL R6, R5, R6, !P0 ;  /* 0x0000000605067207 */ /* 0x000fc60004000000 */
[----:B------:R-:W-:Y:S01]  /*1310*/  @!P1 IMAD.HI.U32 R8, R7, R2, RZ ;  /* 0x0000000207089227 */ /* 0x000fe200078e00ff */
[----:B------:R-:W-:-:S04]  /*1320*/  IADD3 R2, PT, PT, -R6, RZ, RZ ;  /* 0x000000ff06027210 */ /* 0x000fc80007ffe1ff */
[----:B------:R-:W-:Y:S01]  /*1330*/  @!P1 SHF.R.U32.HI R8, RZ, R3, R8 ;  /* 0x00000003ff089219 */ /* 0x000fe20000011608 */
[----:B------:R-:W-:-:S03]  /*1340*/  IMAD R2, R9, R2, R5 ;  /* 0x0000000209027224 */ /* 0x000fc600078e0205 */
[----:B------:R-:W-:Y:S02]  /*1350*/  @!P1 SEL R3, R7, R8, !P0 ;  /* 0x0000000807039207 */ /* 0x000fe40004000000 */
[----:B------:R-:W-:-:S03]  /*1360*/  IADD3 R8, PT, PT, -R5, RZ, RZ ;  /* 0x000000ff05087210 */ /* 0x000fc60007ffe1ff */
[--C-:B------:R-:W-:Y:S02]  /*1370*/  @!P1 IMAD.IADD R6, R6, 0x1, -R3.reuse ;  /* 0x0000000106069824 */ /* 0x100fe400078e0a03 */
[----:B------:R-:W-:Y:S01]  /*1380*/  @!P1 IMAD R3, R2, R11, R3 ;  /* 0x0000000b02039224 */ /* 0x000fe200078e0203 */
[----:B------:R-:W-:Y:S01]  /*1390*/  IADD3 R2, PT, PT, -R7, RZ, RZ ;  /* 0x000000ff07027210 */ /* 0x000fe20007ffe1ff */
[----:B------:R-:W-:Y:S02]  /*13a0*/  @!P1 IMAD R5, R6, R9, R7 ;  /* 0x0000000906059224 */ /* 0x000fe400078e0207 */
[----:B------:R-:W-:Y:S02]  /*13b0*/  IMAD R8, R4, R8, R137 ;  /* 0x0000000804087224 */ /* 0x000fe400078e0289 */
[----:B------:R-:W-:Y:S02]  /*13c0*/  @!P1 IMAD.MOV.U32 R7, RZ, RZ, R3 ;  /* 0x000000ffff079224 */ /* 0x000fe400078e0003 */
[----:B------:R-:W-:-:S02]  /*13d0*/  IMAD R2, R10, R2, R139 ;  /* 0x000000020a027224 */ /* 0x000fc400078e028b */
[----:B------:R-:W-:Y:S02]  /*13e0*/  IMAD R137, R5, R4, R8 ;  /* 0x0000000405897224 */ /* 0x000fe400078e0208 */
[----:B------:R-:W-:Y:S02]  /*13f0*/  IMAD R139, R7, R10, R2 ;  /* 0x0000000a078b7224 */ /* 0x000fe400078e0202 */
.L_x_16:
[----:B------:R-:W1:Y:S01]  /*1400*/  LDCU UR4, c[0x0][0xb30] ;  /* 0x00016600ff0477ac */ /* 0x000e620008000800 */
[----:B------:R-:W2:Y:S08]  /*1410*/  S2UR UR37, SR_CgaCtaId ;  /* 0x00000000002579c3 */ /* 0x000eb00000008800 */
[----:B------:R-:W3:Y:S01]  /*1420*/  LDC R60, c[0x0][0xb24] ;  /* 0x0002c900ff3c7b82 */ /* 0x000ee20000000800 */
[----:B-1----:R-:W-:-:S09]  /*1430*/  UISETP.NE.AND UP1, UPT, UR4, 0x1, UPT ;  /* 0x000000010400788c */ /* 0x002fd2000bf25270 */
[----:B--2---:R-:W-:Y:S05]  /*1440*/  BRA.U UP1, `(.L_x_17) ;  /* 0x0000000101407547 */ /* 0x004fea000b800000 */
[----:B------:R-:W1:Y:S08]  /*1450*/  LDC.64 R4, c[0x0][0xb10] ;  /* 0x0002c400ff047b82 */ /* 0x000e700000000a00 */
[----:B------:R-:W2:Y:S08]  /*1460*/  LDC.64 R2, c[0x0][0xb18] ;  /* 0x0002c600ff027b82 */ /* 0x000eb00000000a00 */
[----:B------:R-:W4:Y:S08]  /*1470*/  LDC R6, c[0x0][0xb20] ;  /* 0x0002c800ff067b82 */ /* 0x000f300000000800 */
[----:B------:R-:W3:Y:S01]  /*1480*/  LDC R8, c[0x0][0xb0c] ;  /* 0x0002c300ff087b82 */ /* 0x000ee20000000800 */
[----:B-1----:R-:W-:-:S05]  /*1490*/  IMAD.HI.U32 R4, R139, R4, RZ ;  /* 0x000000048b047227 */ /* 0x002fca00078e00ff */
[----:B------:R-:W-:Y:S01]  /*14a0*/  SHF.R.U32.HI R4, RZ, R5, R4 ;  /* 0x00000005ff047219 */ /* 0x000fe20000011604 */
[----:B--2---:R-:W-:Y:S01]  /*14b0*/  IMAD.HI.U32 R3, R137, R3, RZ ;  /* 0x0000000389037227 */ /* 0x004fe200078e00ff */
[----:B------:R-:W-:-:S04]  /*14c0*/  ISETP.NE.AND P0, PT, R2, 0x1, PT ;  /* 0x000000010200780c */ /* 0x000fc80003f05270 */
[----:B----4-:R-:W-:-:S04]  /*14d0*/  SHF.R.U32.HI R6, RZ, R6, R3 ;  /* 0x00000006ff067219 */ /* 0x010fc80000011603 */
[----:B------:R-:W-:Y:S02]  /*14e0*/  SEL R3, R137, R6, !P0 ;  /* 0x0000000689037207 */ /* 0x000fe40004000000 */
[----:B---3--:R-:W-:-:S04]  /*14f0*/  ISETP.NE.AND P1, PT, R8, 0x1, PT ;  /* 0x000000010800780c */ /* 0x008fc80003f25270 */
[----:B------:R-:W-:-:S05]  /*1500*/  SEL R4, R139, R4, !P1 ;  /* 0x000000048b047207 */ /* 0x000fca0004800000 */
[----:B------:R-:W-:Y:S02]  /*1510*/  IMAD.IADD R5, R3, 0x1, -R4 ;  /* 0x0000000103057824 */ /* 0x000fe400078e0a04 */
[----:B------:R-:W-:Y:S02]  /*1520*/  IMAD.IADD R3, R4, 0x1, -R3 ;  /* 0x0000000104037824 */ /* 0x000fe400078e0a03 */
[----:B------:R-:W-:Y:S02]  /*1530*/  IMAD R139, R5, R8, R139 ;  /* 0x00000008058b7224 */ /* 0x000fe400078e028b */
[----:B------:R-:W-:-:S07]  /*1540*/  IMAD R137, R3, R2, R137 ;  /* 0x0000000203897224 */ /* 0x000fce00078e0289 */
.L_x_17:
[----:B------:R-:W-:Y:S01]  /*1550*/  BAR.SYNC.DEFER_BLOCKING 0x0 ;  /* 0x0000000000007b1d */ /* 0x000fe20000010000 */
[----:B------:R-:W-:Y:S01]  /*1560*/  UISETP.NE.AND UP1, UPT, UR8, 0x2, UPT ;  /* 0x000000020800788c */ /* 0x000fe2000bf25270 */
[----:B------:R-:W-:Y:S02]  /*1570*/  ISETP.NE.OR P5, PT, R0, 0x2, !P5 ;  /* 0x000000020000780c */ /* 0x000fe40006fa5670 */
[----:B------:R-:W-:-:S06]  /*1580*/  LOP3.LUT R2, R144, 0x1f, RZ, 0xc0, !PT ;  /* 0x0000001f90027812 */ /* 0x000fcc00078ec0ff */
[----:B------:R-:W-:Y:S05]  /*1590*/  BRA.U UP1, `(.L_x_18) ;  /* 0x0000001901c47547 */ /* 0x000fea000b800000 */
[----:B------:R-:W1:Y:S01]  /*15a0*/  LDCU UR15, c[0x0][0x38c] ;  /* 0x00007180ff0f77ac */ /* 0x000e620008000800 */
[----:B------:R-:W2:Y:S01]  /*15b0*/  LDC R9, c[0x0][0x370] ;  /* 0x0000dc00ff097b82 */ /* 0x000ea20000000800 */
[----:B------:R-:W-:Y:S01]  /*15c0*/  PLOP3.LUT P1, PT, PT, PT, UP2, 0x80, 0x8 ;  /* 0x000000000008781c */ /* 0x000fe20003f2f028 */
[----:B------:R-:W-:Y:S01]  /*15d0*/  HFMA2 R12, -RZ, RZ, 0, 0 ;  /* 0x00000000ff0c7431 */ /* 0x000fe200000001ff */
[----:B------:R-:W-:Y:S01]  /*15e0*/  ISETP.EQ.OR P4, PT, R2, RZ, P5 ;  /* 0x000000ff0200720c */ /* 0x000fe20002f82670 */
[----:B------:R-:W-:Y:S01]  /*15f0*/  IMAD.MOV.U32 R15, RZ, RZ, 0x1 ;  /* 0x00000001ff0f7424 */ /* 0x000fe200078e00ff */
[----:B------:R-:W-:Y:S01]  /*1600*/  PLOP3.LUT P1, PT, P1, PT, PT, 0x8, 0x80 ;  /* 0x000000000080781c */ /* 0x000fe20000f2e170 */
[----:B------:R-:W-:Y:S01]  /*1610*/  IMAD.MOV.U32 R14, RZ, RZ, RZ ;  /* 0x000000ffff0e7224 */ /* 0x000fe200078e00ff */
[----:B------:R-:W-:Y:S01]  /*1620*/  MOV R8, 0x1 ;  /* 0x0000000100087802 */ /* 0x000fe20000000f00 */
[----:B------:R-:W4:Y:S01]  /*1630*/  LDC R0, c[0x0][0x374] ;  /* 0x0000dd00ff007b82 */ /* 0x000f220000000800 */
[----:B------:R-:W-:Y:S01]  /*1640*/  IMAD.MOV.U32 R10, RZ, RZ, RZ ;  /* 0x000000ffff0a7224 */ /* 0x000fe200078e00ff */
[----:B------:R-:W2:Y:S01]  /*1650*/  LDCU.64 UR24, c[0x0][0x348] ;  /* 0x00006900ff1877ac */ /* 0x000ea20008000a00 */
[----:B------:R-:W-:Y:S01]  /*1660*/  UMOV UR13, URZ ;  /* 0x000000ff000d7c82 */ /* 0x000fe20008000000 */
[----:B-1----:R-:W-:-:S04]  /*1670*/  UIADD3 UR5, UPT, UPT, UR15, 0x3f, URZ ;  /* 0x0000003f0f057890 */ /* 0x002fc8000fffe0ff */
[----:B------:R-:W-:-:S04]  /*1680*/  USHF.R.S32.HI UR4, URZ, 0x1f, UR5 ;  /* 0x0000001fff047899 */ /* 0x000fc80008011405 */
[----:B------:R-:W-:-:S04]  /*1690*/  ULEA.HI UR4, UR4, UR5, URZ, 0x6 ;  /* 0x0000000504047291 */ /* 0x000fc8000f8f30ff */
[----:B------:R-:W-:Y:S02]  /*16a0*/  USHF.R.S32.HI UR22, URZ, 0x6, UR4 ;  /* 0x00000006ff167899 */ /* 0x000fe40008011404 */
[----:B------:R-:W-:Y:S02]  /*16b0*/  UIADD3 UR4, UPT, UPT, UR15, -0x1, URZ ;  /* 0xffffffff0f047890 */ /* 0x000fe4000fffe0ff */
[----:B------:R-:W-:Y:S02]  /*16c0*/  UISETP.LT.U32.AND UP0, UPT, UR22, 0x15, UPT ;  /* 0x000000151600788c */ /* 0x000fe4000bf01070 */
[----:B------:R-:W-:Y:S02]  /*16d0*/  UISETP.GE.U32.AND UP1, UPT, UR4, -0x7f, UPT ;  /* 0xffffff810400788c */ /* 0x000fe4000bf26070 */
[----:B------:R-:W-:Y:S02]  /*16e0*/  USEL UR21, UR22, 0x15, UP0 ;  /* 0x0000001516157887 */ /* 0x000fe40008000000 */
[----:B------:R-:W-:-:S02]  /*16f0*/  UIADD3 UR15, UPT, UPT, UR15, 0x7e, URZ ;  /* 0x0000007e0f0f7890 */ /* 0x000fc4000fffe0ff */
[----:B------:R-:W-:Y:S02]  /*1700*/  UIADD3 UR7, UPT, UPT, UR21, -0x1, URZ ;  /* 0xffffffff15077890 */ /* 0x000fe4000fffe0ff */
[----:B------:R-:W-:-:S03]  /*1710*/  UIADD3 UR14, UPT, UPT, UR22, -UR21, URZ ;  /* 0x80000015160e7290 */ /* 0x000fc6000fffe0ff */
[----:B------:R-:W-:-:S04]  /*1720*/  @UP1 UIADD3 UR7, UPT, UPT, UR21, URZ, URZ ;  /* 0x000000ff15071290 */ /* 0x000fc8000fffe0ff */
[----:B--2---:R-:W-:-:S12]  /*1730*/  UIADD3 UR7, UPT, UPT, UR7, 0x1, URZ ;  /* 0x0000000107077890 */ /* 0x004fd8000fffe0ff */
.L_x_36:
[----:B------:R-:W-:Y:S01]  /*1740*/  UISETP.NE.AND UP0, UPT, UR37, URZ, UPT ;  /* 0x000000ff2500728c */ /* 0x000fe2000bf05270 */
[----:B------:R-:W1:Y:S08]  /*1750*/  S2UR UR37, SR_CgaCtaId ;  /* 0x00000000002579c3 */ /* 0x000e700000008800 */
[----:B------:R-:W-:Y:S05]  /*1760*/  BRA.U UP0, `(.L_x_19) ;  /* 0x0000000100347547 */ /* 0x000fea000b800000 */
[----:B------:R-:W2:Y:S01]  /*1770*/  S2R R2, SR_CgaCtaId ;  /* 0x0000000000027919 */ /* 0x000ea20000008800 */
[----:B------:R-:W-:-:S04]  /*1780*/  MOV R3, 0x400 ;  /* 0x0000040000037802 */ /* 0x000fc80000000f00 */
[----:B--2---:R-:W-:Y:S02]  /*1790*/  LEA R3, R2, R3, 0x18 ;  /* 0x0000000302037211 */ /* 0x004fe400078ec0ff */
[----:B------:R-:W-:-:S03]  /*17a0*/  SHF.L.U32 R2, R8, 0x1f, RZ ;  /* 0x0000001f08027819 */ /* 0x000fc600000006ff */
[----:B------:R-:W-:-:S04]  /*17b0*/  IMAD R3, R10, 0x8, R3 ;  /* 0x000000080a037824 */ /* 0x000fc800078e0203 */
[----:B------:R-:W2:Y:S02]  /*17c0*/  SYNCS.PHASECHK.TRANS64.TRYWAIT P0, [R3+URZ+0x1e0], R2 ;  /* 0x0001e002030075a7 */ /* 0x000ea400080011ff */
[----:B--2---:R-:W-:Y:S05]  /*17d0*/  @!P0 BRA `(.L_x_20) ;  /* 0x0000005c00748947 */ /* 0x004fea0003800000 */
.L_x_115:
[----:B------:R-:W-:Y:S01]  /*17e0*/  VIADD R10, R10, 0x1 ;  /* 0x000000010a0a7836 */ /* 0x000fe20000000000 */
[----:B------:R2:W-:Y:S04]  /*17f0*/  SYNCS.ARRIVE.TRANS64.A1T0 RZ, [R3+URZ+0x1d0], RZ ;  /* 0x0001d0ff03ff79a7 */ /* 0x0005e800081000ff */
[----:B------:R-:W-:-:S04]  /*1800*/  ISETP.NE.AND P0, PT, R10, 0x2, PT ;  /* 0x000000020a00780c */ /* 0x000fc80003f05270 */
[----:B------:R-:W-:Y:S02]  /*1810*/  SEL R10, R10, RZ, P0 ;  /* 0x000000ff0a0a7207 */ /* 0x000fe40000000000 */
[----:B--2---:R-:W-:-:S04]  /*1820*/  SEL R3, RZ, 0x1, P0 ;  /* 0x00000001ff037807 */ /* 0x004fc80000000000 */
[----:B------:R-:W-:-:S07]  /*1830*/  LOP3.LUT R8, R8, R3, RZ, 0x3c, !PT ;  /* 0x0000000308087212 */ /* 0x000fce00078e3cff */
.L_x_19:
[----:B------:R-:W-:Y:S01]  /*1840*/  UMOV UR4, 0x400 ;  /* 0x0000040000047882 */ /* 0x000fe20000000000 */
[----:B------:R-:W-:Y:S01]  /*1850*/  SHF.L.U32 R2, R15, 0x1f, RZ ;  /* 0x0000001f0f027819 */ /* 0x000fe200000006ff */
[----:B-1----:R-:W-:Y:S01]  /*1860*/  ULEA UR4, UR37, UR4, 0x18 ;  /* 0x0000000425047291 */ /* 0x002fe2000f8ec0ff */
[----:B------:R-:W-:Y:S01]  /*1870*/  R2UR UR35, R139 ;  /* 0x000000008b2372ca */ /* 0x000fe200000e0000 */
[----:B------:R-:W-:Y:S01]  /*1880*/  UISETP.GE.U32.AND UP0, UPT, UR15, 0x7f, UPT ;  /* 0x0000007f0f00788c */ /* 0x000fe2000bf06070 */
[----:B------:R-:W-:Y:S01]  /*1890*/  R2UR UR11, R137 ;  /* 0x00000000890b72ca */ /* 0x000fe200000e0000 */
[----:B------:R-:W-:Y:S01]  /*18a0*/  ULEA UR5, UR13, UR4, 0x3 ;  /* 0x000000040d057291 */ /* 0x000fe2000f8e18ff */
[----:B------:R-:W-:-:S08]  /*18b0*/  UMOV UR23, URZ ;  /* 0x000000ff00177c82 */ /* 0x000fd00008000000 */
[----:B------:R1:W2:Y:S01]  /*18c0*/  SYNCS.PHASECHK.TRANS64.TRYWAIT P0, [UR5+0xa8], R2 ;  /* 0x0000a802ff0075a7 */ /* 0x0002a20008001105 */
[----:B------:R-:W-:Y:S02]  /*18d0*/  USHF.L.U32 UR35, UR35, 0x6, URZ ;  /* 0x0000000623237899 */ /* 0x000fe400080006ff */
[----:B------:R-:W-:Y:S01]  /*18e0*/  UIMAD UR11, UR11, 0x60, URZ ;  /* 0x000000600b0b78a4 */ /* 0x000fe2000f8e02ff */
[----:B------:R-:W-:Y:S11]  /*18f0*/  BRA.U !UP0, `(.L_x_21) ;  /* 0x0000000108a87547 */ /* 0x000ff6000b800000 */
[----:B------:R-:W-:Y:S01]  /*1900*/  UMOV UR16, URZ ;  /* 0x000000ff00107c82 */ /* 0x000fe20008000000 */
[----:B------:R-:W-:-:S05]  /*1910*/  UMOV UR6, UR13 ;  /* 0x0000000d00067c82 */ /* 0x000fca0008000000 */
.L_x_26:
[----:B--2---:R-:W-:Y:S01]  /*1920*/  @!P5 MOV R3, 0x2800 ;  /* 0x000028000003d802 */ /* 0x004fe20000000f00 */
[----:B-1----:R-:W-:Y:S01]  /*1930*/  ULEA UR33, UR6, UR4, 0x3 ;  /* 0x0000000406217291 */ /* 0x002fe2000f8e18ff */
[----:B--2---:R-:W-:Y:S11]  /*1940*/  @P0 BRA `(.L_x_22) ;  /* 0x00000000000c0947 */ /* 0x004ff60003800000 */
[----:B------:R-:W-:Y:S04]  /*1950*/  SHF.L.U32 R5, R15, 0x1f, RZ ;  /* 0x0000001f0f057819 */ /* 0x000fe800000006ff */
[----:B------:R-:W2:Y:S02]  /*1960*/  SYNCS.PHASECHK.TRANS64.TRYWAIT P0, [UR33+0xa8], R5 ;  /* 0x0000a805ff0075a7 */ /* 0x000ea40008001121 */
[----:B--2---:R-:W-:Y:S05]  /*1970*/  @!P0 BRA `(.L_x_23) ;  /* 0x0000005c00208947 */ /* 0x004fea0003800000 */
.L_x_22:
[----:B------:R2:W-:Y:S01]  /*1980*/  @!P5 SYNCS.ARRIVE.TRANS64 RZ, [UR33], R3 ;  /* 0x00000003ffffd9a7 */ /* 0x0005e20008000021 */
[----:B------:R-:W-:Y:S04]  /*1990*/  BSSY.RECONVERGENT B0, `(.L_x_24) ;  /* 0x0000003000007945 */ /* 0x000fe80003800200 */
[----:B------:R-:W-:Y:S05]  /*19a0*/  @P4 BRA `(.L_x_25) ;  /* 0x0000000000044947 */ /* 0x000fea0003800000 */
[----:B------:R-:W-:Y:S05]  /*19b0*/  BPT.TRAP 0x1 ;  /* 0x000000040000795c */ /* 0x000fea0000300000 */
.L_x_25:
[----:B------:R-:W-:Y:S05]  /*19c0*/  BSYNC.RECONVERGENT B0 ;  /* 0x0000000000007941 */ /* 0x000fea0003800200 */
.L_x_24:
[----:B------:R-:W-:Y:S02]  /*19d0*/  UIADD3 UR13, UPT, UPT, UR6, 0x1, URZ ;  /* 0x00000001060d7890 */ /* 0x000fe4000fffe0ff */
[----:B------:R-:W-:Y:S02]  /*19e0*/  UIADD3 UR18, UP1, UPT, UR24, 0x80, URZ ;  /* 0x0000008018127890 */ /* 0x000fe4000ff3e0ff */
[----:B------:R-:W-:Y:S02]  /*19f0*/  UISETP.NE.AND UP0, UPT, UR13, 0x15, UPT ;  /* 0x000000150d00788c */ /* 0x000fe4000bf05270 */
[----:B------:R-:W-:Y:S02]  /*1a00*/  ULEA UR32, UR6, UR4, 0xc ;  /* 0x0000000406207291 */ /* 0x000fe4000f8e60ff */
[----:B------:R-:W-:Y:S02]  /*1a10*/  USEL UR9, URZ, 0x1, UP0 ;  /* 0x00000001ff097887 */ /* 0x000fe40008000000 */
[----:B------:R-:W-:Y:S02]  /*1a20*/  USEL UR13, UR13, URZ, UP0 ;  /* 0x000000ff0d0d7287 */ /* 0x000fe40008000000 */
[----:B------:R-:W-:Y:S02]  /*1a30*/  USHF.L.U32 UR34, UR16, 0x6, URZ ;  /* 0x0000000610227899 */ /* 0x000fe400080006ff */
[----:B------:R-:W-:Y:S01]  /*1a40*/  ULEA UR8, UR13, UR4, 0x3 ;  /* 0x000000040d087291 */ /* 0x000fe2000f8e18ff */
[----:B------:R-:W-:Y:S01]  /*1a50*/  LOP3.LUT R15, R15, UR9, RZ, 0x3c, !PT ;  /* 0x000000090f0f7c12 */ /* 0x000fe2000f8e3cff */
[----:B------:R-:W-:Y:S02]  /*1a60*/  UIADD3.X UR19, UPT, UPT, URZ, UR25, URZ, UP1, !UPT ;  /* 0x00000019ff137290 */ /* 0x000fe40008ffe4ff */
[----:B------:R-:W-:Y:S01]  /*1a70*/  UIADD3 UR32, UPT, UPT, UR32, 0x3400, URZ ;  /* 0x0000340020207890 */ /* 0x000fe2000fffe0ff */
[----:B-1----:R-:W-:Y:S01]  /*1a80*/  SHF.L.U32 R2, R15, 0x1f, RZ ;  /* 0x0000001f0f027819 */ /* 0x002fe200000006ff */
[----:B------:R-:W-:Y:S02]  /*1a90*/  UIMAD UR5, UR6, 0x1800, UR4 ;  /* 0x00001800060578a4 */ /* 0x000fe4000f8e0204 */
[----:B------:R-:W-:Y:S01]  /*1aa0*/  UIADD3 UR26, UP0, UPT, UR24, 0x180, URZ ;  /* 0x00000180181a7890 */ /* 0x000fe2000ff1e0ff */
[----:B------:R1:W1:Y:S01]  /*1ab0*/  SYNCS.PHASECHK.TRANS64.TRYWAIT P0, [UR8+0xa8], R2 ;  /* 0x0000a802ff0075a7 */ /* 0x0002620008001108 */
[----:B------:R-:W-:Y:S01]  /*1ac0*/  UMOV UR28, 0x0 ;  /* 0x00000000001c7882 */ /* 0x000fe20000000000 */
[----:B------:R-:W-:Y:S01]  /*1ad0*/  UMOV UR29, 0x10000000 ;  /* 0x10000000001d7882 */ /* 0x000fe20000000000 */
[----:B------:R-:W-:Y:S01]  /*1ae0*/  UIADD3 UR8, UPT, UPT, UR5, 0x18400, URZ ;  /* 0x0001840005087890 */ /* 0x000fe2000fffe0ff */
[----:B------:R1:W-:Y:S01]  /*1af0*/  UTMALDG.3D [UR32], [UR18], desc[UR28] ;  /* 0x00001c20120075b4 */ /* 0x0003e20008011000 */
[----:B------:R-:W-:Y:S02]  /*1b00*/  UIADD3.X UR27, UPT, UPT, URZ, UR25, URZ, UP0, !UPT ;  /* 0x00000019ff1b7290 */ /* 0x000fe400087fe4ff */
[----:B------:R-:W-:Y:S01]  /*1b10*/  UIADD3 UR16, UPT, UPT, UR16, 0x1, URZ ;  /* 0x0000000110107890 */ /* 0x000fe2000fffe0ff */
[----:B------:R-:W-:Y:S01]  /*1b20*/  UMOV UR12, UR36 ;  /* 0x00000024000c7c82 */ /* 0x000fe20008000000 */
[----:B------:R-:W-:Y:S01]  /*1b30*/  UMOV UR9, UR33 ;  /* 0x0000002100097c82 */ /* 0x000fe20008000000 */
[----:B------:R-:W-:Y:S01]  /*1b40*/  UMOV UR10, UR34 ;  /* 0x00000022000a7c82 */ /* 0x000fe20008000000 */
[----:B------:R-:W-:Y:S03]  /*1b50*/  UISETP.NE.AND UP0, UPT, UR16, UR7, UPT ;  /* 0x000000071000728c */ /* 0x000fe6000bf05270 */
[----:B------:R1:W-:Y:S01]  /*1b60*/  UTMALDG.3D [UR8], [UR26], desc[UR28] ;  /* 0x00001c081a0075b4 */ /* 0x0003e20008011000 */
[----:B------:R-:W-:Y:S01]  /*1b70*/  UMOV UR23, UR7 ;  /* 0x0000000700177c82 */ /* 0x000fe20008000000 */
[----:B------:R-:W-:Y:S04]  /*1b80*/  UMOV UR6, UR13 ;  /* 0x0000000d00067c82 */ /* 0x000fe80008000000 */
[----:B------:R-:W-:Y:S05]  /*1b90*/  BRA.U UP0, `(.L_x_26) ;  /* 0xfffffffd00607547 */ /* 0x000fea000b83ffff */
.L_x_21:
[----:B------:R-:W-:Y:S01]  /*1ba0*/  ULEA UR5, UR13, UR4, 0x3 ;  /* 0x000000040d057291 */ /* 0x000fe2000f8e18ff */
[----:B-1----:R-:W-:Y:S01]  /*1bb0*/  SHF.L.U32 R2, R15, 0x1f, RZ ;  /* 0x0000001f0f027819 */ /* 0x002fe200000006ff */
[----:B------:R-:W-:Y:S01]  /*1bc0*/  @!P1 SYNCS.ARRIVE.TRANS64.A1T0 RZ, [UR4+0x168], RZ ;  /* 0x000168ffffff99a7 */ /* 0x000fe20008100004 */
[----:B------:R-:W-:-:S06]  /*1bd0*/  UISETP.GT.AND UP0, UPT, UR22, UR21, UPT ;  /* 0x000000151600728c */ /* 0x000fcc000bf04270 */
[----:B--2---:R1:W2:Y:S03]  /*1be0*/  SYNCS.PHASECHK.TRANS64.TRYWAIT P0, [UR5+0xa8], R2 ;  /* 0x0000a802ff0075a7 */ /* 0x0042a60008001105 */
[----:B------:R-:W-:Y:S05]  /*1bf0*/  BRA.U !UP0, `(.L_x_27) ;  /* 0x0000000108ac7547 */ /* 0x000fea000b800000 */
[----:B------:R-:W-:Y:S01]  /*1c00*/  UIADD3 UR26, UPT, UPT, UR14, UR23, URZ ;  /* 0x000000170e1a7290 */ /* 0x000fe2000fffe0ff */
[----:B------:R-:W-:-:S11]  /*1c10*/  UMOV UR6, UR13 ;  /* 0x0000000d00067c82 */ /* 0x000fd60008000000 */
.L_x_32:
[----:B--2---:R-:W-:Y:S01]  /*1c20*/  @!P5 MOV R3, 0x2800 ;  /* 0x000028000003d802 */ /* 0x004fe20000000f00 */
[----:B-1----:R-:W-:Y:S01]  /*1c30*/  ULEA UR17, UR6, UR4, 0x3 ;  /* 0x0000000406117291 */ /* 0x002fe2000f8e18ff */
[----:B--2---:R-:W-:Y:S11]  /*1c40*/  @P0 BRA `(.L_x_28) ;  /* 0x00000000000c0947 */ /* 0x004ff60003800000 */
[----:B------:R-:W-:Y:S04]  /*1c50*/  SHF.L.U32 R5, R15, 0x1f, RZ ;  /* 0x0000001f0f057819 */ /* 0x000fe800000006ff */
[----:B------:R-:W2:Y:S02]  /*1c60*/  SYNCS.PHASECHK.TRANS64.TRYWAIT P0, [UR17+0xa8], R5 ;  /* 0x0000a805ff0075a7 */ /* 0x000ea40008001111 */
[----:B--2---:R-:W-:Y:S05]  /*1c70*/  @!P0 BRA `(.L_x_29) ;  /* 0x0000005800788947 */ /* 0x004fea0003800000 */
.L_x_28:
[----:B------:R2:W-:Y:S01]  /*1c80*/  @!P5 SYNCS.ARRIVE.TRANS64 RZ, [UR17], R3 ;  /* 0x00000003ffffd9a7 */ /* 0x0005e20008000011 */
[----:B------:R-:W-:Y:S04]  /*1c90*/  BSSY.RECONVERGENT B0, `(.L_x_30) ;  /* 0x0000003000007945 */ /* 0x000fe80003800200 */
[----:B------:R-:W-:Y:S05]  /*1ca0*/  @P4 BRA `(.L_x_31) ;  /* 0x0000000000044947 */ /* 0x000fea0003800000 */
[----:B------:R-:W-:Y:S05]  /*1cb0*/  BPT.TRAP 0x1 ;  /* 0x000000040000795c */ /* 0x000fea0000300000 */
.L_x_31:
[----:B------:R-:W-:Y:S05]  /*1cc0*/  BSYNC.RECONVERGENT B0 ;  /* 0x0000000000007941 */ /* 0x000fea0003800200 */
.L_x_30:
[----:B------:R-:W-:Y:S02]  /*1cd0*/  UIADD3 UR13, UPT, UPT, UR6, 0x1, URZ ;  /* 0x00000001060d7890 */ /* 0x000fe4000fffe0ff */
[----:B------:R-:W-:Y:S02]  /*1ce0*/  ULEA UR16, UR6, UR4, 0xc ;  /* 0x0000000406107291 */ /* 0x000fe4000f8e60ff */
[----:B------:R-:W-:Y:S02]  /*1cf0*/  UISETP.NE.AND UP0, UPT, UR13, 0x15, UPT ;  /* 0x000000150d00788c */ /* 0x000fe4000bf05270 */
[----:B------:R-:W-:Y:S02]  /*1d00*/  UIADD3 UR32, UP1, UPT, UR24, 0x80, URZ ;  /* 0x0000008018207890 */ /* 0x000fe4000ff3e0ff */
[----:B------:R-:W-:Y:S02]  /*1d10*/  USEL UR9, URZ, 0x1, UP0 ;  /* 0x00000001ff097887 */ /* 0x000fe40008000000 */
[----:B------:R-:W-:Y:S02]  /*1d20*/  USEL UR13, UR13, URZ, UP0 ;  /* 0x000000ff0d0d7287 */ /* 0x000fe40008000000 */
[----:B------:R-:W-:Y:S02]  /*1d30*/  USHF.L.U32 UR18, UR23, 0x6, URZ ;  /* 0x0000000617127899 */ /* 0x000fe400080006ff */
[----:B------:R-:W-:Y:S01]  /*1d40*/  ULEA UR8, UR13, UR4, 0x3 ;  /* 0x000000040d087291 */ /* 0x000fe2000f8e18ff */
[----:B------:R-:W-:Y:S01]  /*1d50*/  LOP3.LUT R15, R15, UR9, RZ, 0x3c, !PT ;  /* 0x000000090f0f7c12 */ /* 0x000fe2000f8e3cff */
[----:B------:R-:W-:Y:S02]  /*1d60*/  UIADD3 UR16, UPT, UPT, UR16, 0x3400, URZ ;  /* 0x0000340010107890 */ /* 0x000fe4000fffe0ff */
[----:B------:R-:W-:Y:S01]  /*1d70*/  UIADD3.X UR33, UPT, UPT, URZ, UR25, URZ, UP1, !UPT ;  /* 0x00000019ff217290 */ /* 0x000fe20008ffe4ff */
[----:B-1----:R-:W-:Y:S01]  /*1d80*/  SHF.L.U32 R2, R15, 0x1f, RZ ;  /* 0x0000001f0f027819 */ /* 0x002fe200000006ff */
[----:B------:R-:W-:Y:S02]  /*1d90*/  UIMAD UR5, UR6, 0x1800, UR4 ;  /* 0x00001800060578a4 */ /* 0x000fe4000f8e0204 */
[----:B------:R-:W-:Y:S01]  /*1da0*/  UIADD3 UR30, UP0, UPT, UR24, 0x180, URZ ;  /* 0x00000180181e7890 */ /* 0x000fe2000ff1e0ff */
[----:B------:R1:W1:Y:S01]  /*1db0*/  SYNCS.PHASECHK.TRANS64.TRYWAIT P0, [UR8+0xa8], R2 ;  /* 0x0000a802ff0075a7 */ /* 0x0002620008001108 */
[----:B------:R-:W-:Y:S01]  /*1dc0*/  UIADD3 UR8, UPT, UPT, UR5, 0x18400, URZ ;  /* 0x0001840005087890 */ /* 0x000fe2000fffe0ff */
[----:B------:R-:W-:Y:S01]  /*1dd0*/  UMOV UR28, 0x0 ;  /* 0x00000000001c7882 */ /* 0x000fe20000000000 */
[----:B------:R-:W-:Y:S01]  /*1de0*/  UMOV UR29, 0x10000000 ;  /* 0x10000000001d7882 */ /* 0x000fe20000000000 */
[----:B------:R-:W-:Y:S01]  /*1df0*/  UMOV UR19, UR35 ;  /* 0x0000002300137c82 */ /* 0x000fe20008000000 */
[----:B------:R-:W-:Y:S01]  /*1e00*/  UMOV UR20, UR36 ;  /* 0x0000002400147c82 */ /* 0x000fe20008000000 */
[----:B------:R-:W-:Y:S01]  /*1e10*/  UIADD3.X UR31, UPT, UPT, URZ, UR25, URZ, UP0, !UPT ;  /* 0x00000019ff1f7290 */ /* 0x000fe200087fe4ff */
[----:B------:R1:W-:Y:S01]  /*1e20*/  UTMALDG.3D [UR16], [UR32], desc[UR28] ;  /* 0x00001c10200075b4 */ /* 0x0003e20008011000 */
[----:B------:R-:W-:Y:S01]  /*1e30*/  UIADD3 UR23, UPT, UPT, UR23, 0x1, URZ ;  /* 0x0000000117177890 */ /* 0x000fe2000fffe0ff */
[----:B------:R-:W-:Y:S01]  /*1e40*/  UMOV UR12, UR36 ;  /* 0x00000024000c7c82 */ /* 0x000fe20008000000 */
[----:B------:R-:W-:Y:S01]  /*1e50*/  UMOV UR9, UR17 ;  /* 0x0000001100097c82 */ /* 0x000fe20008000000 */
[----:B------:R-:W-:Y:S01]  /*1e60*/  UMOV UR10, UR18 ;  /* 0x00000012000a7c82 */ /* 0x000fe20008000000 */
[----:B------:R-:W-:Y:S03]  /*1e70*/  UISETP.NE.AND UP0, UPT, UR23, UR26, UPT ;  /* 0x0000001a1700728c */ /* 0x000fe6000bf05270 */
[----:B------:R1:W-:Y:S01]  /*1e80*/  UTMALDG.3D [UR8], [UR30], desc[UR28] ;  /* 0x00001c081e0075b4 */ /* 0x0003e20008011000 */
[----:B------:R-:W-:Y:S05]  /*1e90*/  UMOV UR6, UR13 ;  /* 0x0000000d00067c82 */ /* 0x000fea0008000000 */
[----:B------:R-:W-:Y:S05]  /*1ea0*/  BRA.U UP0, `(.L_x_32) ;  /* 0xfffffffd005c7547 */ /* 0x000fea000b83ffff */
.L_x_27:
[----:B-1----:R-:W-:Y:S01]  /*1eb0*/  LEA R2, R14, UR4, 0x3 ;  /* 0x000000040e027c11 */ /* 0x002fe2000f8e18ff */
[----:B------:R-:W-:Y:S01]  /*1ec0*/  NOP ;  /* 0x0000000000007918 */ /* 0x000fe20000000000 */
[----:B--2---:R-:W-:Y:S02]  /*1ed0*/  SHF.L.U32 R3, R12, 0x1f, RZ ;  /* 0x0000001f0c037819 */ /* 0x004fe400000006ff */
[----:B------:R-:W-:Y:S02]  /*1ee0*/  LEA R4, R14, UR4, 0x4 ;  /* 0x000000040e047c11 */ /* 0x000fe4000f8e20ff */
[----:B------:R-:W1:Y:S02]  /*1ef0*/  SYNCS.PHASECHK.TRANS64.TRYWAIT P0, [R2+URZ+0x170], R3 ;  /* 0x00017003020075a7 */ /* 0x000e6400080011ff */
[----:B-1----:R-:W-:Y:S05]  /*1f00*/  @!P0 BRA `(.L_x_33) ;  /* 0x0000005400ec8947 */ /* 0x002fea0003800000 */
.L_x_118:
[----:B------:R-:W2:Y:S01]  /*1f10*/  LDS.128 R4, [R4+0x200] ;  /* 0x0002000004047984 */ /* 0x000ea20000000c00 */
[----:B---3--:R-:W-:Y:S01]  /*1f20*/  ISETP.GE.AND P0, PT, R60, 0x1, PT ;  /* 0x000000013c00780c */ /* 0x008fe20003f06270 */
[----:B-1----:R-:W-:Y:S01]  /*1f30*/  VIADD R2, R2, 0x180 ;  /* 0x0000018002027836 */ /* 0x002fe20000000000 */
[----:B------:R-:W-:Y:S01]  /*1f40*/  @!PT LDS RZ, [RZ] ;  /* 0x00000000fffff984 */ /* 0x000fe20000000800 */
[----:B------:R-:W-:Y:S01]  /*1f50*/  @!PT LDS RZ, [RZ] ;  /* 0x00000000fffff984 */ /* 0x000fe20000000800 */
[----:B------:R-:W-:Y:S01]  /*1f60*/  @!PT LDS RZ, [RZ] ;  /* 0x00000000fffff984 */ /* 0x000fe20000000800 */
[----:B------:R-:W-:Y:S01]  /*1f70*/  @!PT LDS RZ, [RZ] ;  /* 0x00000000fffff984 */ /* 0x000fe20000000800 */
[----:B------:R1:W-:Y:S06]  /*1f80*/  MEMBAR.ALL.CTA ;  /* 0x0000000000007992 */ /* 0x0003ec0000008000 */
[----:B-1----:R-:W1:Y:S01]  /*1f90*/  FENCE.VIEW.ASYNC.S ;  /* 0x00000000000073c6 */ /* 0x002e620000000000 */
[----:B------:R-:W-:-:S04]  /*1fa0*/  PRMT R2, RZ, 0x654, R2 ;  /* 0x00000654ff027816 */ /* 0x000fc80000000002 */
[----:B-1----:R1:W-:Y:S01]  /*1fb0*/  SYNCS.ARRIVE.TRANS64.RED.A1T0 RZ, [R2+URZ], RZ ;  /* 0x000000ff02ff79a7 */ /* 0x0023e200081004ff */
[----:B--2---:R-:W-:-:S13]  /*1fc0*/  LOP3.LUT P2, RZ, R6, 0x1, RZ, 0xc0, !PT ;  /* 0x0000000106ff7812 */ /* 0x004fda000784c0ff */
[----:B------:R-:W-:Y:S01]  /*1fd0*/  @P2 SHF.R.U32.HI R3, RZ, 0x10, R5 ;  /* 0x00000010ff032819 */ /* 0x000fe20000011605 */
[----:B------:R-:W-:Y:S01]  /*1fe0*/  VOTEU.ANY UP0, P2 ;  /* 0x0000000000ff7886 */ /* 0x000fe20001000100 */
[----:B------:R-:W-:Y:S02]  /*1ff0*/  @P2 MOV R13, R4 ;  /* 0x00000004000d2202 */ /* 0x000fe40000000f00 */
[----:B------:R-:W-:Y:S02]  /*2000*/  @P2 R2UR.BROADCAST UR5, R3 ;  /* 0x00000000030522ca */ /* 0x000fe400008e0000 */
[----:B------:R-:W-:-:S11]  /*2010*/  @P2 LOP3.LUT R11, R5, 0xffff, RZ, 0xc0, !PT ;  /* 0x0000ffff050b2812 */ /* 0x000fd600078ec0ff */
[----:B------:R-:W-:Y:S01]  /*2020*/  @UP0 UMOV UR36, UR5 ;  /* 0x0000000500240c82 */ /* 0x000fe20008000000 */
[----:B-1----:R-:W-:Y:S05]  /*2030*/  @!P0 BRA `(.L_x_34) ;  /* 0x0000000000b88947 */ /* 0x002fea0003800000 */
[----:B------:R-:W4:Y:S01]  /*2040*/  LDC.64 R4, c[0x0][0xb18] ;  /* 0x0002c600ff047b82 */ /* 0x000f220000000a00 */
[----:B------:R-:W-:-:S07]  /*2050*/  ISETP.NE.AND P3, PT, R60, 0x1, PT ;  /* 0x000000013c00780c */ /* 0x000fce0003f65270 */
[----:B------:R-:W1:Y:S08]  /*2060*/  LDC.64 R6, c[0x0][0xb10] ;  /* 0x0002c400ff067b82 */ /* 0x000e700000000a00 */
[----:B------:R-:W2:Y:S08]  /*2070*/  LDC R16, c[0x0][0xb20] ;  /* 0x0002c800ff107b82 */ /* 0x000eb00000000800 */
[----:B------:R-:W3:Y:S01]  /*2080*/  LDC R18, c[0x0][0xb0c] ;  /* 0x0002c300ff127b82 */ /* 0x000ee20000000800 */
[----:B----4-:R-:W-:Y:S01]  /*2090*/  IMAD.HI.U32 R17, R0, R5, RZ ;  /* 0x0000000500117227 */ /* 0x010fe200078e00ff */
[----:B------:R-:W-:-:S03]  /*20a0*/  ISETP.NE.AND P0, PT, R4, 0x1, PT ;  /* 0x000000010400780c */ /* 0x000fc60003f05270 */
[----:B------:R-:W-:-:S03]  /*20b0*/  IMAD.HI.U32 R5, R11, R5, RZ ;  /* 0x000000050b057227 */ /* 0x000fc600078e00ff */
[----:B------:R-:W4:Y:S01]  /*20c0*/  LDC.64 R2, c[0x0][0xb28] ;  /* 0x0002ca00ff027b82 */ /* 0x000f220000000a00 */
[----:B-1----:R-:W-:-:S04]  /*20d0*/  IMAD.HI.U32 R20, R9, R6, RZ ;  /* 0x0000000609147227 */ /* 0x002fc800078e00ff */
[----:B------:R-:W-:Y:S01]  /*20e0*/  IMAD.HI.U32 R22, R13, R6, RZ ;  /* 0x000000060d167227 */ /* 0x000fe200078e00ff */
[----:B------:R-:W-:Y:S02]  /*20f0*/  SHF.R.U32.HI R20, RZ, R7, R20 ;  /* 0x00000007ff147219 */ /* 0x000fe40000011614 */
[-C--:B--2---:R-:W-:Y:S02]  /*2100*/  SHF.R.U32.HI R17, RZ, R16.reuse, R17 ;  /* 0x00000010ff117219 */ /* 0x084fe40000011611 */
[----:B------:R-:W-:Y:S02]  /*2110*/  SHF.R.U32.HI R16, RZ, R16, R5 ;  /* 0x00000010ff107219 */ /* 0x000fe40000011605 */
[----:B------:R-:W-:Y:S02]  /*2120*/  SEL R17, R0, R17, !P0 ;  /* 0x0000001100117207 */ /* 0x000fe40004000000 */
[----:B------:R-:W-:Y:S02]  /*2130*/  SHF.R.U32.HI R22, RZ, R7, R22 ;  /* 0x00000007ff167219 */ /* 0x000fe40000011616 */
[----:B---3--:R-:W-:-:S02]  /*2140*/  ISETP.NE.AND P1, PT, R18, 0x1, PT ;  /* 0x000000011200780c */ /* 0x008fc40003f25270 */
[----:B------:R-:W-:Y:S02]  /*2150*/  SEL R5, R11, R16, !P0 ;  /* 0x000000100b057207 */ /* 0x000fe40004000000 */
[----:B------:R-:W-:Y:S02]  /*2160*/  SEL R19, R9, R20, !P1 ;  /* 0x0000001409137207 */ /* 0x000fe40004800000 */
[----:B------:R-:W-:Y:S01]  /*2170*/  SEL R7, R13, R22, !P1 ;  /* 0x000000160d077207 */ /* 0x000fe20004800000 */
[----:B----4-:R-:W-:-:S04]  /*2180*/  IMAD.HI.U32 R20, R17, R2, RZ ;  /* 0x0000000211147227 */ /* 0x010fc800078e00ff */
        /* <DEDUP_REMOVED lines=10> */
[----:B------:R-:W-:-:S04]  /*2230*/  @!P0 IMAD.HI.U32 R16, R7, R2, RZ ;  /* 0x0000000207108227 */ /* 0x000fc800078e00ff */
[----:B------:R-:W-:Y:S01]  /*2240*/  IMAD.MOV R2, RZ, RZ, -R6 ;  /* 0x000000ffff027224 */ /* 0x000fe200078e0a06 */
[----:B------:R-:W-:-:S03]  /*2250*/  @!P0 SHF.R.U32.HI R16, RZ, R3, R16 ;  /* 0x00000003ff108219 */ /* 0x000fc60000011610 */
[----:B------:R-:W-:Y:S01]  /*2260*/  IMAD R2, R60, R2, R5 ;  /* 0x000000023c027224 */ /* 0x000fe200078e0205 */
        /* <DEDUP_REMOVED lines=11> */
.L_x_34:
[----:B------:R-:W1:Y:S02]  /*2320*/  LDCU UR5, c[0x0][0xb30] ;  /* 0x00016600ff0577ac */ /* 0x000e640008000800 */
[----:B-1----:R-:W-:-:S09]  /*2330*/  UISETP.NE.AND UP0, UPT, UR5, 0x1, UPT ;  /* 0x000000010500788c */ /* 0x002fd2000bf05270 */
[----:B------:R-:W-:Y:S05]  /*2340*/  BRA.U UP0, `(.L_x_35) ;  /* 0x0000000100407547 */ /* 0x000fea000b800000 */
[----:B------:R-:W1:Y:S08]  /*2350*/  LDC.64 R4, c[0x0][0xb10] ;  /* 0x0002c400ff047b82 */ /* 0x000e700000000a00 */
[----:B------:R-:W2:Y:S08]  /*2360*/  LDC.64 R2, c[0x0][0xb18] ;  /* 0x0002c600ff027b82 */ /* 0x000eb00000000a00 */
[----:B------:R-:W3:Y:S08]  /*2370*/  LDC R6, c[0x0][0xb20] ;  /* 0x0002c800ff067b82 */ /* 0x000ef00000000800 */
[----:B------:R-:W4:Y:S01]  /*2380*/  LDC R16, c[0x0][0xb0c] ;  /* 0x0002c300ff107b82 */ /* 0x000f220000000800 */
[----:B-1----:R-:W-:-:S05]  /*2390*/  IMAD.HI.U32 R4, R13, R4, RZ ;  /* 0x000000040d047227 */ /* 0x002fca00078e00ff */
[----:B------:R-:W-:Y:S01]  /*23a0*/  SHF.R.U32.HI R4, RZ, R5, R4 ;  /* 0x00000005ff047219 */ /* 0x000fe20000011604 */
[----:B--2---:R-:W-:Y:S01]  /*23b0*/  IMAD.HI.U32 R3, R11, R3, RZ ;  /* 0x000000030b037227 */ /* 0x004fe200078e00ff */
[----:B------:R-:W-:-:S04]  /*23c0*/  ISETP.NE.AND P0, PT, R2, 0x1, PT ;  /* 0x000000010200780c */ /* 0x000fc80003f05270 */
[----:B---3--:R-:W-:-:S04]  /*23d0*/  SHF.R.U32.HI R6, RZ, R6, R3 ;  /* 0x00000006ff067219 */ /* 0x008fc80000011603 */
[----:B------:R-:W-:Y:S02]  /*23e0*/  SEL R3, R11, R6, !P0 ;  /* 0x000000060b037207 */ /* 0x000fe40004000000 */
[----:B----4-:R-:W-:-:S04]  /*23f0*/  ISETP.NE.AND P1, PT, R16, 0x1, PT ;  /* 0x000000011000780c */ /* 0x010fc80003f25270 */
[----:B------:R-:W-:-:S05]  /*2400*/  SEL R4, R13, R4, !P1 ;  /* 0x000000040d047207 */ /* 0x000fca0004800000 */
[----:B------:R-:W-:Y:S02]  /*2410*/  IMAD.IADD R5, R3, 0x1, -R4 ;  /* 0x0000000103057824 */ /* 0x000fe400078e0a04 */
[----:B------:R-:W-:Y:S02]  /*2420*/  IMAD.IADD R3, R4, 0x1, -R3 ;  /* 0x0000000104037824 */ /* 0x000fe400078e0a03 */
[----:B------:R-:W-:Y:S02]  /*2430*/  IMAD R13, R5, R16, R13 ;  /* 0x00000010050d7224 */ /* 0x000fe400078e020d */
[----:B------:R-:W-:-:S07]  /*2440*/  IMAD R11, R3, R2, R11 ;  /* 0x00000002030b7224 */ /* 0x000fce00078e020b */
.L_x_35:
[----:B------:R-:W-:Y:S01]  /*2450*/  VIADD R14, R14, 0x1 ;  /* 0x000000010e0e7836 */ /* 0x000fe20000000000 */
[----:B------:R-:W-:Y:S01]  /*2460*/  PLOP3.LUT P1, PT, PT, PT, PT, 0x80, 0x8 ;  /* 0x000000000008781c */ /* 0x000fe20003f2f070 */
[----:B------:R-:W-:Y:S02]  /*2470*/  IMAD.IADD R139, R13, 0x1, R138 ;  /* 0x000000010d8b7824 */ /* 0x000fe400078e028a */
[----:B------:R-:W-:Y:S01]  /*2480*/  IMAD.IADD R137, R11, 0x1, R136 ;  /* 0x000000010b897824 */ /* 0x000fe200078e0288 */
[----:B------:R-:W-:-:S04]  /*2490*/  ISETP.NE.AND P0, PT, R14, 0x2, PT ;  /* 0x000000020e00780c */ /* 0x000fc80003f05270 */
[----:B------:R-:W-:Y:S02]  /*24a0*/  SEL R3, RZ, 0x1, P0 ;  /* 0x00000001ff037807 */ /* 0x000fe40000000000 */
[----:B------:R-:W-:Y:S02]  /*24b0*/  SEL R14, R14, RZ, P0 ;  /* 0x000000ff0e0e7207 */ /* 0x000fe40000000000 */
[----:B------:R-:W-:Y:S01]  /*24c0*/  LOP3.LUT R12, R12, R3, RZ, 0x3c, !PT ;  /* 0x000000030c0c7212 */ /* 0x000fe200078e3cff */
[----:B------:R-:W-:Y:S06]  /*24d0*/  @P2 BRA `(.L_x_36) ;  /* 0xfffffff000982947 */ /* 0x000fec000383ffff */
[----:B------:R-:W-:Y:S01]  /*24e0*/  UIADD3 UR4, UPT, UPT, UR4, 0xa8, URZ ;  /* 0x000000a804047890 */ /* 0x000fe2000fffe0ff */
[----:B------:R-:W-:-:S03]  /*24f0*/  SHF.L.U32 R3, R15, 0x1f, RZ ;  /* 0x0000001f0f037819 */ /* 0x000fc600000006ff */
[----:B------:R-:W-:-:S09]  /*2500*/  ULEA UR5, UR13, UR4, 0x3 ;  /* 0x000000040d057291 */ /* 0x000fd2000f8e18ff */
[----:B------:R-:W1:Y:S02]  /*2510*/  SYNCS.PHASECHK.TRANS64.TRYWAIT P0, [UR5], R3 ;  /* 0x00000003ff0075a7 */ /* 0x000e640008001105 */
[----:B-1----:R-:W-:Y:S05]  /*2520*/  @!P0 BRA `(.L_x_37) ;  /* 0x0000005000788947 */ /* 0x002fea0003800000 */
.L_x_120:
[----:B------:R-:W-:-:S04]  /*2530*/  UIADD3 UR6, UPT, UPT, UR13, 0x1, URZ ;  /* 0x000000010d067890 */ /* 0x000fc8000fffe0ff */
[----:B------:R-:W-:-:S04]  /*2540*/  UISETP.NE.AND UP0, UPT, UR6, 0x15, UPT ;  /* 0x000000150600788c */ /* 0x000fc8000bf05270 */
[----:B------:R-:W-:Y:S02]  /*2550*/  USEL UR7, URZ, 0x1, UP0 ;  /* 0x00000001ff077887 */ /* 0x000fe40008000000 */
[----:B------:R-:W-:-:S04]  /*2560*/  USEL UR6, UR6, URZ, UP0 ;  /* 0x000000ff06067287 */ /* 0x000fc80008000000 */
[----:B------:R-:W-:Y:S01]  /*2570*/  ULEA UR5, UR6, UR4, 0x3 ;  /* 0x0000000406057291 */ /* 0x000fe2000f8e18ff */
[----:B------:R-:W-:-:S04]  /*2580*/  LOP3.LUT R2, R15, UR7, RZ, 0x3c, !PT ;  /* 0x000000070f027c12 */ /* 0x000fc8000f8e3cff */
[----:B-1----:R-:W-:-:S04]  /*2590*/  SHF.L.U32 R3, R2, 0x1f, RZ ;  /* 0x0000001f02037819 */ /* 0x002fc800000006ff */
[----:B------:R-:W1:Y:S02]  /*25a0*/  SYNCS.PHASECHK.TRANS64.TRYWAIT P0, [UR5], R3 ;  /* 0x00000003ff0075a7 */ /* 0x000e640008001105 */
[----:B-1----:R-:W-:Y:S05]  /*25b0*/  @!P0 BRA `(.L_x_38) ;  /* 0x00000050006c8947 */ /* 0x002fea0003800000 */
.L_x_122:
        /* <DEDUP_REMOVED lines=9> */
.L_x_124:
        /* <DEDUP_REMOVED lines=9> */
.L_x_126:
        /* <DEDUP_REMOVED lines=9> */
.L_x_128:
        /* <DEDUP_REMOVED lines=9> */
.L_x_130:
        /* <DEDUP_REMOVED lines=9> */
.L_x_132:
        /* <DEDUP_REMOVED lines=9> */
.L_x_134:
        /* <DEDUP_REMOVED lines=9> */
.L_x_136:
        /* <DEDUP_REMOVED lines=9> */
.L_x_138:
        /* <DEDUP_REMOVED lines=9> */
.L_x_140:
        /* <DEDUP_REMOVED lines=9> */
.L_x_142:
        /* <DEDUP_REMOVED lines=9> */
.L_x_144:
        /* <DEDUP_REMOVED lines=9> */
.L_x_146:
        /* <DEDUP_REMOVED lines=9> */
.L_x_148:
        /* <DEDUP_REMOVED lines=9> */
.L_x_150:
        /* <DEDUP_REMOVED lines=9> */
.L_x_152:
        /* <DEDUP_REMOVED lines=9> */
.L_x_154:
        /* <DEDUP_REMOVED lines=9> */
.L_x_156:
        /* <DEDUP_REMOVED lines=9> */
.L_x_158:
[----:B------:R-:W-:-:S04]  /*2fe0*/  UIADD3 UR6, UPT, UPT, UR6, 0x1, URZ ;  /* 0x0000000106067890 */ /* 0x000fc8000fffe0ff */
[----:B------:R-:W-:-:S04]  /*2ff0*/  UISETP.NE.AND UP0, UPT, UR6, 0x15, UPT ;  /* 0x000000150600788c */ /* 0x000fc8000bf05270 */
[----:B------:R-:W-:Y:S02]  /*3000*/  USEL UR5, URZ, 0x1, UP0 ;  /* 0x00000001ff057887 */ /* 0x000fe40008000000 */
[----:B------:R-:W-:-:S04]  /*3010*/  USEL UR6, UR6, URZ, UP0 ;  /* 0x000000ff06067287 */ /* 0x000fc80008000000 */
[----:B------:R-:W-:Y:S01]  /*3020*/  ULEA UR6, UR6, UR4, 0x3 ;  /* 0x0000000406067291 */ /* 0x000fe2000f8e18ff */
[----:B-1----:R-:W-:-:S04]  /*3030*/  LOP3.LUT R3, R2, UR5, RZ, 0x3c, !PT ;  /* 0x0000000502037c12 */ /* 0x002fc8000f8e3cff */
[----:B------:R-:W-:Y:S01]  /*3040*/  SHF.L.U32 R3, R3, 0x1f, RZ ;  /* 0x0000001f03037819 */ /* 0x000fe200000006ff */
[----:B----4-:R-:W-:-:S07]  /*3050*/  IMAD.U32 R0, RZ, RZ, UR6 ;  /* 0x00000006ff007e24 */ /* 0x010fce000f8e00ff */
.L_x_57:
[----:B-1----:R1:W2:Y:S02]  /*3060*/  SYNCS.PHASECHK.TRANS64.TRYWAIT P0, [R0+URZ], R3 ;  /* 0x00000003000075a7 */ /* 0x0022a400080011ff */
[----:B--2---:R-:W-:Y:S05]  /*3070*/  @!P0 NANOSLEEP.SYNCS 0x989680 ;  /* 0x009896800000895d */ /* 0x004fea0003900000 */
[----:B------:R-:W2:Y:S02]  /*3080*/  @!P0 SYNCS.PHASECHK.TRANS64 P0, [R0+URZ], R3 ;  /* 0x00000003000085a7 */ /* 0x000ea400080010ff */
[----:B--2---:R-:W-:Y:S05]  /*3090*/  @P0 EXIT ;  /* 0x000000000000094d */ /* 0x004fea0003800000 */
[----:B------:R-:W-:Y:S05]  /*30a0*/  BRA `(.L_x_57) ;  /* 0xfffffffc00ec7947 */ /* 0x000fea000383ffff */
.L_x_18:
[----:B------:R-:W-:-:S04]  /*30b0*/  UISETP.NE.AND UP1, UPT, UR37, URZ, UPT ;  /* 0x000000ff2500728c */ /* 0x000fc8000bf25270 */
[----:B------:R-:W-:-:S09]  /*30c0*/  UISETP.NE.OR UP1, UPT, UR8, 0x1, UP1 ;  /* 0x000000010800788c */ /* 0x000fd20008f25670 */
[----:B------:R-:W-:Y:S05]  /*30d0*/  BRA.U UP1, `(.L_x_58) ;  /* 0x0000000501487547 */ /* 0x000fea000b800000 */
[----:B------:R-:W-:Y:S01]  /*30e0*/  ISETP.NE.AND P2, PT, R2, RZ, PT ;  /* 0x000000ff0200720c */ /* 0x000fe20003f45270 */
[----:B------:R-:W-:Y:S01]  /*30f0*/  IMAD.MOV.U32 R12, RZ, RZ, 0x1 ;  /* 0x00000001ff0c7424 */ /* 0x000fe200078e00ff */
[----:B------:R-:W-:Y:S02]  /*3100*/  CS2R R10, SRZ ;  /* 0x00000000000a7805 */ /* 0x000fe4000001ff00 */
[----:B------:R-:W-:Y:S01]  /*3110*/  CS2R R8, SRZ ;  /* 0x0000000000087805 */ /* 0x000fe2000001ff00 */
[----:B------:R-:W-:Y:S01]  /*3120*/  UMOV UR4, 0x400 ;  /* 0x0000040000047882 */ /* 0x000fe20000000000 */
[----:B------:R-:W-:Y:S01]  /*3130*/  UMOV UR6, URZ ;  /* 0x000000ff00067c82 */ /* 0x000fe20008000000 */
[----:B------:R-:W-:-:S12]  /*3140*/  ULEA UR37, UR37, UR4, 0x18 ;  /* 0x0000000425257291 */ /* 0x000fd8000f8ec0ff */
.L_x_62:
[----:B------:R-:W-:Y:S02]  /*3150*/  LEA R0, R8, UR37, 0x3 ;  /* 0x0000002508007c11 */ /* 0x000fe4000f8e18ff */
[----:B------:R-:W-:-:S03]  /*3160*/  SHF.L.U32 R5, R9, 0x1f, RZ ;  /* 0x0000001f09057819 */ /* 0x000fc600000006ff */
[----:B------:R-:W-:Y:S01]  /*3170*/  VIADD R4, R0, 0x1e0 ;  /* 0x000001e000047836 */ /* 0x000fe20000000000 */
[----:B------:R-:W1:Y:S02]  /*3180*/  SYNCS.PHASECHK.TRANS64.TRYWAIT P0, [R0+URZ+0x1d0], R5 ;  /* 0x0001d005000075a7 */ /* 0x000e6400080011ff */
[----:B-1----:R-:W-:Y:S05]  /*3190*/  @!P0 BRA `(.L_x_59) ;  /* 0x0000004c003c8947 */ /* 0x002fea0003800000 */
.L_x_159:
[----:B------:R-:W-:Y:S01]  /*31a0*/  ULEA UR5, UR6, UR37, 0x3 ;  /* 0x0000002506057291 */ /* 0x000fe2000f8e18ff */
[----:B------:R-:W-:Y:S02]  /*31b0*/  PRMT R4, RZ, 0x654, R4 ;  /* 0x00000654ff047816 */ /* 0x000fe40000000004 */
[----:B-1----:R-:W-:Y:S01]  /*31c0*/  SHF.L.U32 R5, R12, 0x1f, RZ ;  /* 0x0000001f0c057819 */ /* 0x002fe200000006ff */
[----:B------:R-:W-:Y:S01]  /*31d0*/  UIADD3 UR4, UPT, UPT, UR5, 0x170, URZ ;  /* 0x0000017005047890 */ /* 0x000fe2000fffe0ff */
[----:B------:R1:W-:Y:S05]  /*31e0*/  SYNCS.ARRIVE.TRANS64.RED.A1T0 RZ, [R4+URZ], RZ ;  /* 0x000000ff04ff79a7 */ /* 0x0003ea00081004ff */
[----:B------:R-:W-:Y:S01]  /*31f0*/  IMAD.U32 R7, RZ, RZ, UR4 ;  /* 0x00000004ff077e24 */ /* 0x000fe2000f8e00ff */
[----:B------:R-:W2:Y:S04]  /*3200*/  SYNCS.PHASECHK.TRANS64.TRYWAIT P0, [UR5+0x180], R5 ;  /* 0x00018005ff0075a7 */ /* 0x000ea80008001105 */
[----:B------:R-:W-:Y:S01]  /*3210*/  PRMT R6, R2, 0x654, R7 ;  /* 0x0000065402067816 */ /* 0x000fe20000000007 */
[----:B-1----:R-:W-:Y:S01]  /*3220*/  @!P2 IMAD.MOV.U32 R4, RZ, RZ, 0x10 ;  /* 0x00000010ff04a424 */ /* 0x002fe200078e00ff */
[----:B--2---:R-:W-:Y:S06]  /*3230*/  @!P0 BRA `(.L_x_60) ;  /* 0x0000004c00288947 */ /* 0x004fec0003800000 */
.L_x_161:
[----:B------:R-:W-:Y:S01]  /*3240*/  ULEA UR4, UR6, UR37, 0x4 ;  /* 0x0000002506047291 */ /* 0x000fe2000f8e20ff */
[----:B------:R-:W-:Y:S01]  /*3250*/  SEL R3, R6, R3, !P2 ;  /* 0x0000000306037207 */ /* 0x000fe20005000000 */
[----:B------:R-:W-:Y:S01]  /*3260*/  UIADD3 UR5, UPT, UPT, UR5, 0x170, URZ ;  /* 0x0000017005057890 */ /* 0x000fe2000fffe0ff */
[----:B-1----:R-:W-:Y:S01]  /*3270*/  LEA R0, R11, UR37, 0x3 ;  /* 0x000000250b007c11 */ /* 0x002fe2000f8e18ff */
[----:B------:R-:W-:Y:S01]  /*3280*/  UIADD3 UR4, UPT, UPT, UR4, 0x200, URZ ;  /* 0x0000020004047890 */ /* 0x000fe2000fffe0ff */
[----:B------:R-:W-:Y:S01]  /*3290*/  SHF.L.U32 R5, R10, 0x1f, RZ ;  /* 0x0000001f0a057819 */ /* 0x000fe200000006ff */
[----:B------:R1:W-:Y:S01]  /*32a0*/  @!P2 SYNCS.ARRIVE.TRANS64.RED RZ, [R3+URZ], R4 ;  /* 0x0000000403ffa9a7 */ /* 0x0003e200080004ff */
[----:B------:R-:W-:Y:S01]  /*32b0*/  UIADD3 UR6, UPT, UPT, UR6, 0x1, URZ ;  /* 0x0000000106067890 */ /* 0x000fe2000fffe0ff */
[----:B------:R-:W-:-:S03]  /*32c0*/  VIADD R8, R8, 0x1 ;  /* 0x0000000108087836 */ /* 0x000fc60000000000 */
[----:B------:R-:W-:Y:S02]  /*32d0*/  UISETP.NE.AND UP0, UPT, UR6, 0x2, UPT ;  /* 0x000000020600788c */ /* 0x000fe4000bf05270 */
[----:B------:R-:W-:Y:S06]  /*32e0*/  UGETNEXTWORKID.BROADCAST [UR4], [UR5] ;  /* 0x00000000040073ca */ /* 0x000fec0008000100 */
[----:B------:R-:W-:Y:S01]  /*32f0*/  USEL UR4, URZ, 0x1, UP0 ;  /* 0x00000001ff047887 */ /* 0x000fe20008000000 */
[----:B------:R-:W-:Y:S01]  /*3300*/  ISETP.NE.AND P0, PT, R8, 0x2, PT ;  /* 0x000000020800780c */ /* 0x000fe20003f05270 */
[----:B------:R-:W-:Y:S01]  /*3310*/  USEL UR6, UR6, URZ, UP0 ;  /* 0x000000ff06067287 */ /* 0x000fe20008000000 */
[----:B------:R-:W2:Y:S03]  /*3320*/  SYNCS.PHASECHK.TRANS64.TRYWAIT P1, [R0+URZ+0x170], R5 ;  /* 0x00017005000075a7 */ /* 0x000ea600080211ff */
[----:B------:R-:W-:Y:S01]  /*3330*/  LOP3.LUT R12, R12, UR4, RZ, 0x3c, !PT ;  /* 0x000000040c0c7c12 */ /* 0x000fe2000f8e3cff */
[----:B-12---:R-:W-:Y:S07]  /*3340*/  @!P1 BRA `(.L_x_61) ;  /* 0x0000004800fc9947 */ /* 0x006fee0003800000 */
.L_x_162:
[C---:B------:R-:W-:Y:S01]  /*3350*/  LEA R4, R11.reuse, UR37, 0x4 ;  /* 0x000000250b047c11 */ /* 0x040fe2000f8e20ff */
[----:B-1----:R-:W-:Y:S01]  /*3360*/  VIADD R0, R0, 0x180 ;  /* 0x0000018000007836 */ /* 0x002fe20000000000 */
[----:B------:R-:W-:Y:S01]  /*3370*/  SEL R8, R8, RZ, P0 ;  /* 0x000000ff08087207 */ /* 0x000fe20000000000 */
[----:B------:R-:W-:-:S03]  /*3380*/  VIADD R11, R11, 0x1 ;  /* 0x000000010b0b7836 */ /* 0x000fc60000000000 */
[----:B------:R-:W1:Y:S01]  /*3390*/  LDS.128 R4, [R4+0x200] ;  /* 0x0002000004047984 */ /* 0x000e620000000c00 */
[----:B------:R-:W-:Y:S02]  /*33a0*/  PRMT R0, RZ, 0x654, R0 ;  /* 0x00000654ff007816 */ /* 0x000fe40000000000 */
[C---:B------:R-:W-:Y:S01]  /*33b0*/  ISETP.NE.AND P1, PT, R11.reuse, 0x2, PT ;  /* 0x000000020b00780c */ /* 0x040fe20003f25270 */
[----:B------:R-:W-:Y:S01]  /*33c0*/  @!PT LDS RZ, [RZ] ;  /* 0x00000000fffff984 */ /* 0x000fe20000000800 */
[----:B------:R-:W-:Y:S01]  /*33d0*/  @!PT LDS RZ, [RZ] ;  /* 0x00000000fffff984 */ /* 0x000fe20000000800 */
[----:B------:R-:W-:Y:S01]  /*33e0*/  @!PT LDS RZ, [RZ] ;  /* 0x00000000fffff984 */ /* 0x000fe20000000800 */
[----:B------:R-:W-:Y:S01]  /*33f0*/  @!PT LDS RZ, [RZ] ;  /* 0x00000000fffff984 */ /* 0x000fe20000000800 */
[----:B------:R2:W-:Y:S06]  /*3400*/  MEMBAR.ALL.CTA ;  /* 0x0000000000007992 */ /* 0x0005ec0000008000 */
[----:B--2---:R-:W2:Y:S01]  /*3410*/  FENCE.VIEW.ASYNC.S ;  /* 0x00000000000073c6 */ /* 0x004ea20000000000 */
[----:B------:R-:W-:Y:S01]  /*3420*/  SEL R11, R11, RZ, P1 ;  /* 0x000000ff0b0b7207 */ /* 0x000fe20000800000 */
[----:B--2---:R2:W-:Y:S01]  /*3430*/  SYNCS.ARRIVE.TRANS64.RED.A1T0 RZ, [R0+URZ], RZ ;  /* 0x000000ff00ff79a7 */ /* 0x0045e200081004ff */
[----:B-1----:R-:W-:-:S02]  /*3440*/  LOP3.LUT P3, RZ, R6, 0x1, RZ, 0xc0, !PT ;  /* 0x0000000106ff7812 */ /* 0x002fc4000786c0ff */
[----:B------:R-:W-:-:S04]  /*3450*/  SEL R5, RZ, 0x1, P1 ;  /* 0x00000001ff057807 */ /* 0x000fc80000800000 */
[----:B------:R-:W-:Y:S02]  /*3460*/  LOP3.LUT R10, R10, R5, RZ, 0x3c, !PT ;  /* 0x000000050a0a7212 */ /* 0x000fe400078e3cff */
[----:B--2---:R-:W-:-:S04]  /*3470*/  SEL R0, RZ, 0x1, P0 ;  /* 0x00000001ff007807 */ /* 0x004fc80000000000 */
[----:B------:R-:W-:Y:S01]  /*3480*/  LOP3.LUT R9, R9, R0, RZ, 0x3c, !PT ;  /* 0x0000000009097212 */ /* 0x000fe200078e3cff */
[----:B------:R-:W-:Y:S06]  /*3490*/  @P3 BRA `(.L_x_62) ;  /* 0xfffffffc002c3947 */ /* 0x000fec000383ffff */
[----:B------:R-:W-:Y:S01]  /*34a0*/  ULEA UR5, UR6, UR37, 0x3 ;  /* 0x0000002506057291 */ /* 0x000fe2000f8e18ff */
[----:B------:R-:W-:-:S08]  /*34b0*/  SHF.L.U32 R3, R12, 0x1f, RZ ;  /* 0x0000001f0c037819 */ /* 0x000fd000000006ff */
[----:B------:R-:W1:Y:S02]  /*34c0*/  SYNCS.PHASECHK.TRANS64 P0, [UR5+0x180], R3 ;  /* 0x00018003ff0075a7 */ /* 0x000e640008001005 */
[----:B-1----:R-:W-:Y:S05]  /*34d0*/  @P0 BRA `(.L_x_63) ;  /* 0x0000000000080947 */ /* 0x002fea0003800000 */
[----:B------:R-:W1:Y:S02]  /*34e0*/  SYNCS.PHASECHK.TRANS64.TRYWAIT P0, [UR5+0x180], R3 ;  /* 0x00018003ff0075a7 */ /* 0x000e640008001105 */
[----:B-1----:R-:W-:Y:S05]  /*34f0*/  @!P0 BRA `(.L_x_64) ;  /* 0x0000004800a48947 */ /* 0x002fea0003800000 */
.L_x_63:
[----:B------:R-:W-:-:S04]  /*3500*/  UIADD3 UR4, UPT, UPT, UR6, 0x1, URZ ;  /* 0x0000000106047890 */ /* 0x000fc8000fffe0ff */
[----:B------:R-:W-:-:S04]  /*3510*/  UISETP.NE.AND UP0, UPT, UR4, 0x2, UPT ;  /* 0x000000020400788c */ /* 0x000fc8000bf05270 */
[----:B------:R-:W-:Y:S02]  /*3520*/  USEL UR7, URZ, 0x1, UP0 ;  /* 0x00000001ff077887 */ /* 0x000fe40008000000 */
[----:B------:R-:W-:-:S04]  /*3530*/  USEL UR4, UR4, URZ, UP0 ;  /* 0x000000ff04047287 */ /* 0x000fc80008000000 */
[----:B------:R-:W-:Y:S01]  /*3540*/  ULEA UR4, UR4, UR37, 0x3 ;  /* 0x0000002504047291 */ /* 0x000fe2000f8e18ff */
[----:B-1----:R-:W-:-:S04]  /*3550*/  LOP3.LUT R3, R12, UR7, RZ, 0x3c, !PT ;  /* 0x000000070c037c12 */ /* 0x002fc8000f8e3cff */
[----:B------:R-:W-:-:S04]  /*3560*/  SHF.L.U32 R0, R3, 0x1f, RZ ;  /* 0x0000001f03007819 */ /* 0x000fc800000006ff */
[----:B------:R-:W1:Y:S02]  /*3570*/  SYNCS.PHASECHK.TRANS64 P0, [UR4+0x180], R0 ;  /* 0x00018000ff0075a7 */ /* 0x000e640008001004 */
[----:B-1----:R-:W-:Y:S05]  /*3580*/  @P0 EXIT ;  /* 0x000000000000094d */ /* 0x002fea0003800000 */
[----:B------:R-:W-:Y:S02]  /*3590*/  SHF.L.U32 R3, R3, 0x1f, RZ ;  /* 0x0000001f03037819 */ /* 0x000fe400000006ff */
[----:B------:R-:W-:-:S07]  /*35a0*/  MOV R0, UR4 ;  /* 0x0000000400007c02 */ /* 0x000fce0008000f00 */
.L_x_65:
[----:B-1----:R1:W2:Y:S02]  /*35b0*/  SYNCS.PHASECHK.TRANS64.TRYWAIT P0, [R0+URZ+0x180], R3 ;  /* 0x00018003000075a7 */ /* 0x0022a400080011ff */
[----:B--2---:R-:W-:Y:S05]  /*35c0*/  @!P0 NANOSLEEP.SYNCS 0x989680 ;  /* 0x009896800000895d */ /* 0x004fea0003900000 */
[----:B------:R-:W2:Y:S02]  /*35d0*/  @!P0 SYNCS.PHASECHK.TRANS64 P0, [R0+URZ+0x180], R3 ;  /* 0x00018003000085a7 */ /* 0x000ea400080010ff */
[----:B--2---:R-:W-:Y:S05]  /*35e0*/  @P0 EXIT ;  /* 0x000000000000094d */ /* 0x004fea0003800000 */
[----:B------:R-:W-:Y:S05]  /*35f0*/  BRA `(.L_x_65) ;  /* 0xfffffffc00ec7947 */ /* 0x000fea000383ffff */
.L_x_58:
[----:B------:R-:W-:-:S09]  /*3600*/  UISETP.NE.AND UP1, UPT, UR8, URZ, UPT ;  /* 0x000000ff0800728c */ /* 0x000fd2000bf25270 */
[----:B------:R-:W-:Y:S05]  /*3610*/  BRA.U UP1, `(.L_x_66) ;  /* 0x0000000d01907547 */ /* 0x000fea000b800000 */
[----:B------:R-:W-:Y:S01]  /*3620*/  UMOV UR4, 0x40 ;  /* 0x0000004000047882 */ /* 0x000fe20000000000 */
[----:B------:R-:W-:Y:S01]  /*3630*/  NOP ;  /* 0x0000000000007918 */ /* 0x000fe20000000000 */
[----:B------:R-:W-:Y:S01]  /*3640*/  ULEA UR4, UR37, UR4, 0x18 ;  /* 0x0000000425047291 */ /* 0x000fe2000f8ec0ff */
[----:B------:R-:W-:Y:S02]  /*3650*/  UMOV UR5, 0x400 ;  /* 0x0000040000057882 */ /* 0x000fe40000000000 */
[----:B------:R-:W-:-:S06]  /*3660*/  ULEA UR37, UR37, UR5, 0x18 ;  /* 0x0000000525257291 */ /* 0x000fcc000f8ec0ff */
[----:B------:R-:W1:Y:S02]  /*3670*/  LDS.U8 R0, [UR4+0x1c] ;  /* 0x00001c04ff007984 */ /* 0x000e640008000000 */
[----:B-1----:R-:W-:-:S13]  /*3680*/  ISETP.NE.AND P0, PT, R0, RZ, PT ;  /* 0x000000ff0000720c */ /* 0x002fda0003f05270 */
[----:B------:R-:W-:Y:S05]  /*3690*/  @P0 BRA `(.L_x_67) ;  /* 0x0000000000580947 */ /* 0x000fea0003800000 */
[----:B------:R-:W-:-:S13]  /*36a0*/  ELECT P0, URZ, PT ;  /* 0x0000000000ff782f */ /* 0x000fda0003800000 */
[----:B------:R-:W-:Y:S05]  /*36b0*/  @!P0 BRA `(.L_x_68) ;  /* 0x0000000000608947 */ /* 0x000fea0003800000 */
[----:B------:R-:W-:Y:S01]  /*36c0*/  UMOV UR5, 0x10 ;  /* 0x0000001000057882 */ /* 0x000fe20000000000 */
[----:B------:R-:W-:Y:S01]  /*36d0*/  HFMA2 R0, -RZ, RZ, 0, 5.9604644775390625e-08 ;  /* 0x00000001ff007431 */ /* 0x000fe200000001ff */
[----:B------:R-:W-:-:S03]  /*36e0*/  MOV R2, 0xffff ;  /* 0x0000ffff00027802 */ /* 0x000fc60000000f00 */
[----:B------:R-:W-:Y:S04]  /*36f0*/  DEPBAR.LE SB1, 0x36 ;  /* 0x00009d800000791a */ /* 0x000fe80000000000 */
[----:B------:R-:W1:Y:S02]  /*3700*/  UTCATOMSWS.FIND_AND_SET.ALIGN UP0, UR5, UR5 ;  /* 0x00000005000575e3 */ /* 0x000e640008000800 */
[----:B-1----:R-:W-:Y:S01]  /*3710*/  MOV R3, UR5 ;  /* 0x0000000500037c02 */ /* 0x002fe20008000f00 */
[----:B------:R-:W-:Y:S06]  /*3720*/  BRA.U UP0, `(.L_x_69) ;  /* 0x0000000100187547 */ /* 0x000fec000b800000 */
.L_x_70:
[----:B------:R-:W-:Y:S05]  /*3730*/  NANOSLEEP 0x64 ;  /* 0x000000640000795d */ /* 0x000fea0003800000 */
[----:B------:R-:W-:-:S05]  /*3740*/  UMOV UR5, 0x10 ;  /* 0x0000001000057882 */ /* 0x000fca0000000000 */
[----:B------:R-:W-:Y:S04]  /*3750*/  DEPBAR.LE SB1, 0x36 ;  /* 0x00009d800000791a */ /* 0x000fe80000000000 */
[----:B------:R-:W1:Y:S02]  /*3760*/  UTCATOMSWS.FIND_AND_SET.ALIGN UP0, UR5, UR5 ;  /* 0x00000005000575e3 */ /* 0x000e640008000800 */
[----:B-1----:R-:W-:Y:S01]  /*3770*/  MOV R3, UR5 ;  /* 0x0000000500037c02 */ /* 0x002fe20008000f00 */
[----:B------:R-:W-:Y:S05]  /*3780*/  BRA.U !UP0, `(.L_x_70) ;  /* 0xfffffffd08e87547 */ /* 0x000fea000b83ffff */
.L_x_69:
[-C--:B------:R-:W-:Y:S02]  /*3790*/  SHF.L.U32 R2, R2, R3.reuse, RZ ;  /* 0x0000000302027219 */ /* 0x080fe400000006ff */
[----:B------:R-:W-:Y:S01]  /*37a0*/  SHF.L.U32 R0, R0, R3, RZ ;  /* 0x0000000300007219 */ /* 0x000fe200000006ff */
[----:B------:R-:W-:Y:S02]  /*37b0*/  IMAD.SHL.U32 R3, R3, 0x20, RZ ;  /* 0x0000002003037824 */ /* 0x000fe400078e00ff */
[----:B------:R1:W-:Y:S04]  /*37c0*/  ATOMS.OR RZ, [UR4+0x14], R2 ;  /* 0x00001402ffff798c */ /* 0x0003e8000b000004 */
[----:B------:R1:W-:Y:S04]  /*37d0*/  ATOMS.OR RZ, [UR4+0x18], R0 ;  /* 0x00001800ffff798c */ /* 0x0003e8000b000004 */
[----:B------:R1:W-:Y:S01]  /*37e0*/  STS [UR37+0x220], R3 ;  /* 0x00022003ff007988 */ /* 0x0003e20008000825 */
[----:B------:R-:W-:Y:S05]  /*37f0*/  BRA `(.L_x_68) ;  /* 0x0000000000107947 */ /* 0x000fea0003800000 */
.L_x_67:
[----:B------:R-:W-:Y:S02]  /*3800*/  MOV R0, 0xffffffff ;  /* 0xffffffff00007802 */ /* 0x000fe40000000f00 */
[----:B------:R-:W-:-:S03]  /*3810*/  MOV R2, 0x3840 ;  /* 0x0000384000027802 */ /* 0x000fc60000000f00 */
[----:B------:R1:W-:Y:S04]  /*3820*/  STS [UR37+0x220], R0 ;  /* 0x00022000ff007988 */ /* 0x0003e80008000825 */
[----:B-1-3-5:R-:W-:Y:S05]  /*3830*/  CALL.REL.NOINC `($__internal_1_$__cuda_sm10x_tcgen05_guardrail_trap_phase_invalid_during_alloc) ;  /* 0x0000004c00207944 */ /* 0x02afea0003c00000 */
.L_x_68:
[----:B------:R-:W-:Y:S05]  /*3840*/  WARPSYNC.ALL ;  /* 0x0000000000007948 */ /* 0x000fea0003800000 */
[----:B------:R-:W2:Y:S01]  /*3850*/  S2UR UR9, SR_CgaCtaId ;  /* 0x00000000000979c3 */ /* 0x000ea20000008800 */
[----:B------:R-:W-:Y:S01]  /*3860*/  UMOV UR4, 0x400 ;  /* 0x0000040000047882 */ /* 0x000fe20000000000 */
[----:B------:R-:W-:-:S06]  /*3870*/  NOP ;  /* 0x0000000000007918 */ /* 0x000fcc0000000000 */
[----:B------:R-:W-:Y:S06]  /*3880*/  BAR.ARV 0x6, 0xa0 ;  /* 0x0182800000007b1d */ /* 0x000fec0000002000 */
[----:B------:R-:W4:Y:S01]  /*3890*/  LDCU UR5, c[0x0][0x38c] ;  /* 0x00007180ff0577ac */ /* 0x000f220008000800 */
[----:B------:R-:W-:Y:S01]  /*38a0*/  IMAD.MOV.U32 R11, RZ, RZ, 0x1 ;  /* 0x00000001ff0b7424 */ /* 0x000fe200078e00ff */
[----:B------:R-:W-:Y:S01]  /*38b0*/  CS2R R8, SRZ ;  /* 0x0000000000087805 */ /* 0x000fe2000001ff00 */
[----:B------:R-:W-:Y:S01]  /*38c0*/  IMAD.MOV.U32 R10, RZ, RZ, RZ ;  /* 0x000000ffff0a7224 */ /* 0x000fe200078e00ff */
[----:B------:R-:W-:Y:S01]  /*38d0*/  UMOV UR12, URZ ;  /* 0x000000ff000c7c82 */ /* 0x000fe20008000000 */
[----:B------:R-:W-:Y:S01]  /*38e0*/  UMOV UR11, URZ ;  /* 0x000000ff000b7c82 */ /* 0x000fe20008000000 */
[----:B------:R-:W-:Y:S01]  /*38f0*/  UMOV UR24, 0x0 ;  /* 0x0000000000187882 */ /* 0x000fe20000000000 */
[----:B------:R-:W-:Y:S01]  /*3900*/  UMOV UR25, 0x41804a0 ;  /* 0x041804a000197882 */ /* 0x000fe20000000000 */
[----:B------:R-:W-:Y:S01]  /*3910*/  UMOV UR20, 0x0 ;  /* 0x0000000000147882 */ /* 0x000fe20000000000 */
[----:B------:R-:W-:Y:S01]  /*3920*/  UMOV UR21, 0x41804a0 ;  /* 0x041804a000157882 */ /* 0x000fe20000000000 */
[----:B--2---:R-:W-:Y:S01]  /*3930*/  ULEA UR9, UR9, UR4, 0x18 ;  /* 0x0000000409097291 */ /* 0x004fe2000f8ec0ff */
[----:B------:R-:W2:Y:S03]  /*3940*/  LDCU UR4, c[0x0][0x38c] ;  /* 0x00007180ff0477ac */ /* 0x000ea60008000800 */
[----:B------:R-:W-:-:S02]  /*3950*/  UIADD3 UR10, UPT, UPT, UR9, 0x3400, URZ ;  /* 0x00003400090a7890 */ /* 0x000fc4000fffe0ff */
[----:B----4-:R-:W-:-:S03]  /*3960*/  UISETP.GE.AND UP3, UPT, UR5, 0x1, UPT ;  /* 0x000000010500788c */ /* 0x010fc6000bf66270 */
[----:B-1----:R-:W1:Y:S01]  /*3970*/  LDS R0, [UR9+0x220] ;  /* 0x00022009ff007984 */ /* 0x002e620008000800 */
[----:B------:R-:W-:-:S04]  /*3980*/  USHF.R.U32.HI UR10, URZ, 0x4, UR10 ;  /* 0x00000004ff0a7899 */ /* 0x000fc8000801160a */
[----:B------:R-:W-:-:S04]  /*3990*/  ULOP3.LUT UR10, UR10, 0x3fff, URZ, 0xc0, !UPT ;  /* 0x00003fff0a0a7892 */ /* 0x000fc8000f8ec0ff */
[----:B------:R-:W-:Y:S02]  /*39a0*/  ULOP3.LUT UR10, UR10, 0x10000, URZ, 0xfc, !UPT ;  /* 0x000100000a0a7892 */ /* 0x000fe4000f8efcff */
[----:B--2---:R-:W-:-:S04]  /*39b0*/  UIADD3 UR4, UPT, UPT, UR4, 0x3f, URZ ;  /* 0x0000003f04047890 */ /* 0x004fc8000fffe0ff */
[----:B------:R-:W-:-:S04]  /*39c0*/  USHF.R.S32.HI UR8, URZ, 0x1f, UR4 ;  /* 0x0000001fff087899 */ /* 0x000fc80008011404 */
[----:B------:R-:W-:Y:S02]  /*39d0*/  ULEA.HI UR8, UR8, UR4, URZ, 0x6 ;  /* 0x0000000408087291 */ /* 0x000fe4000f8f30ff */
[----:B------:R-:W-:Y:S02]  /*39e0*/  UIADD3 UR4, UPT, UPT, UR9, 0x18400, URZ ;  /* 0x0001840009047890 */ /* 0x000fe4000fffe0ff */
[----:B------:R-:W-:Y:S02]  /*39f0*/  USHF.R.S32.HI UR8, URZ, 0x6, UR8 ;  /* 0x00000006ff087899 */ /* 0x000fe40008011408 */
[----:B------:R-:W-:Y:S02]  /*3a00*/  USHF.R.U32.HI UR4, URZ, 0x4, UR4 ;  /* 0x00000004ff047899 */ /* 0x000fe40008011604 */
[----:B------:R-:W-:Y:S02]  /*3a10*/  UISETP.LT.AND UP0, UPT, UR8, 0x1, UPT ;  /* 0x000000010800788c */ /* 0x000fe4000bf01270 */
[----:B------:R-:W-:-:S02]  /*3a20*/  ULOP3.LUT UR4, UR4, 0x3fff, URZ, 0xc0, !UPT ;  /* 0x00003fff04047892 */ /* 0x000fc4000f8ec0ff */
[----:B------:R-:W-:Y:S02]  /*3a30*/  USEL UR16, UR8, 0x1, !UP0 ;  /* 0x0000000108107887 */ /* 0x000fe4000c000000 */
[----:B------:R-:W-:Y:S02]  /*3a40*/  ULOP3.LUT UR4, UR4, 0x10000, URZ, 0xfc, !UPT ;  /* 0x0001000004047892 */ /* 0x000fe4000f8efcff */
[----:B------:R-:W-:Y:S01]  /*3a50*/  UIADD3 UR16, UPT, UPT, -UR16, URZ, URZ ;  /* 0x000000ff10107290 */ /* 0x000fe2000fffe1ff */
[----:B-1----:R-:W-:-:S15]  /*3a60*/  R2UR UR13, R0 ;  /* 0x00000000000d72ca */ /* 0x002fde00000e0000 */
.L_x_77:
[----:B------:R-:W-:Y:S02]  /*3a70*/  LEA R0, R10, UR9, 0x3 ;  /* 0x000000090a007c11 */ /* 0x000fe4000f8e18ff */
[----:B------:R-:W-:Y:S02]  /*3a80*/  SHF.L.U32 R5, R9, 0x1f, RZ ;  /* 0x0000001f09057819 */ /* 0x000fe400000006ff */
[----:B------:R-:W-:Y:S01]  /*3a90*/  PLOP3.LUT P0, PT, PT, PT, UP3, 0x80, 0x8 ;  /* 0x000000000008781c */ /* 0x000fe20003f0f038 */
[----:B------:R-:W-:Y:S01]  /*3aa0*/  VIADD R3, R0, 0x180 ;  /* 0x0000018000037836 */ /* 0x000fe20000000000 */
[----:B-1----:R-:W1:Y:S02]  /*3ab0*/  SYNCS.PHASECHK.TRANS64.TRYWAIT P1, [R0+URZ+0x170], R5 ;  /* 0x00017005000075a7 */ /* 0x002e6400080211ff */
[----:B-1----:R-:W-:Y:S09]  /*3ac0*/  @!P1 BRA `(.L_x_71) ;  /* 0x0000004400489947 */ /* 0x002ff20003800000 */
.L_x_164:
[----:B------:R-:W-:Y:S01]  /*3ad0*/  LEA R4, R10, UR9, 0x4 ;  /* 0x000000090a047c11 */ /* 0x000fe2000f8e20ff */
[----:B------:R-:W-:Y:S01]  /*3ae0*/  @UP3 ULEA UR5, UR11, UR9, 0x3 ;  /* 0x000000090b053291 */ /* 0x000fe2000f8e18ff */
[----:B------:R-:W-:Y:S01]  /*3af0*/  PLOP3.LUT P1, PT, PT, PT, PT, 0x80, 0x8 ;  /* 0x000000000008781c */ /* 0x000fe20003f2f070 */
[----:B------:R-:W-:Y:S01]  /*3b00*/  ULEA UR14, UR12, UR9, 0x3 ;  /* 0x000000090c0e7291 */ /* 0x000fe2000f8e18ff */
[----:B------:R-:W-:Y:S01]  /*3b10*/  PRMT R3, RZ, 0x654, R3 ;  /* 0x00000654ff037816 */ /* 0x000fe20000000003 */
[----:B------:R-:W-:Y:S01]  /*3b20*/  ULEA.HI UR15, UR12, UR12, URZ, 0x1 ;  /* 0x0000000c0c0f7291 */ /* 0x000fe2000f8f08ff */
[----:B-1----:R-:W1:Y:S01]  /*3b30*/  LDS.128 R4, [R4+0x200] ;  /* 0x0002000004047984 */ /* 0x002e620000000c00 */
[----:B------:R-:W-:Y:S02]  /*3b40*/  @P0 SHF.L.U32 R2, R8, 0x1f, RZ ;  /* 0x0000001f08020819 */ /* 0x000fe400000006ff */
[----:B------:R-:W-:Y:S01]  /*3b50*/  SHF.L.U32 R0, R11, 0x1f, RZ ;  /* 0x0000001f0b007819 */ /* 0x000fe200000006ff */
[----:B------:R-:W-:Y:S01]  /*3b60*/  @!PT LDS RZ, [RZ] ;  /* 0x00000000fffff984 */ /* 0x000fe20000000800 */
[----:B------:R-:W-:Y:S01]  /*3b70*/  @!PT LDS RZ, [RZ] ;  /* 0x00000000fffff984 */ /* 0x000fe20000000800 */
[----:B------:R-:W-:Y:S01]  /*3b80*/  @!PT LDS RZ, [RZ] ;  /* 0x00000000fffff984 */ /* 0x000fe20000000800 */
[----:B------:R-:W-:Y:S01]  /*3b90*/  @!PT LDS RZ, [RZ] ;  /* 0x00000000fffff984 */ /* 0x000fe20000000800 */
[----:B------:R2:W-:Y:S06]  /*3ba0*/  MEMBAR.ALL.CTA ;  /* 0x0000000000007992 */ /* 0x0005ec0000008000 */
[----:B--2---:R-:W2:Y:S02]  /*3bb0*/  FENCE.VIEW.ASYNC.S ;  /* 0x00000000000073c6 */ /* 0x004ea40000000000 */
[----:B--2---:R2:W-:Y:S01]  /*3bc0*/  SYNCS.ARRIVE.TRANS64.RED.A1T0 RZ, [R3+URZ], RZ ;  /* 0x000000ff03ff79a7 */ /* 0x0045e200081004ff */
[----:B------:R2:W4:Y:S01]  /*3bd0*/  @P0 SYNCS.PHASECHK.TRANS64.TRYWAIT P1, [UR5], R2 ;  /* 0x00000002ff0005a7 */ /* 0x0005220008021105 */
[----:B------:R-:W-:-:S02]  /*3be0*/  ULOP3.LUT UR5, UR15, 0xffe, URZ, 0xc0, !UPT ;  /* 0x00000ffe0f057892 */ /* 0x000fc4000f8ec0ff */
[----:B------:R-:W-:Y:S02]  /*3bf0*/  USHF.R.U32.HI UR15, URZ, 0x1, UR15 ;  /* 0x00000001ff0f7899 */ /* 0x000fe4000801160f */
[----:B------:R-:W-:Y:S02]  /*3c00*/  UIADD3 UR5, UPT, UPT, -UR5, UR12, URZ ;  /* 0x0000000c05057290 */ /* 0x000fe4000fffe1ff */
[----:B------:R-:W-:-:S04]  /*3c10*/  UIMAD UR15, UR15, 0x60, UR13 ;  /* 0x000000600f0f78a4 */ /* 0x000fc8000f8e020d */
[----:B------:R-:W-:Y:S01]  /*3c20*/  ULEA UR15, UR5, UR15, 0x14 ;  /* 0x0000000f050f7291 */ /* 0x000fe2000f8ea0ff */
[----:B------:R-:W3:Y:S02]  /*3c30*/  SYNCS.PHASECHK.TRANS64.TRYWAIT P0, [UR14+0x1b0], R0 ;  /* 0x0001b000ff0075a7 */ /* 0x000ee4000800110e */
[----:B-1234-:R-:W-:Y:S09]  /*3c40*/  @!P0 BRA `(.L_x_72) ;  /* 0x0000004000fc8947 */ /* 0x01eff20003800000 */
.L_x_166:
[----:B------:R-:W-:Y:S01]  /*3c50*/  IADD3 R10, PT, PT, R10, 0x1, RZ ;  /* 0x000000010a0a7810 */ /* 0x000fe20007ffe0ff */
[----:B------:R-:W-:Y:S06]  /*3c60*/  BRA.U !UP3, `(.L_x_73) ;  /* 0x000000010b987547 */ /* 0x000fec000b800000 */
[----:B------:R-:W-:Y:S01]  /*3c70*/  UPLOP3.LUT UP4, UPT, UPT, UPT, UPT, 0x40, 0x4 ;  /* 0x000000000004789c */ /* 0x000fe20003f8e870 */
[----:B------:R-:W-:Y:S01]  /*3c80*/  UMOV UR18, UR16 ;  /* 0x0000001000127c82 */ /* 0x000fe20008000000 */
[----:B------:R-:W-:Y:S01]  /*3c90*/  UMOV UR17, UR8 ;  /* 0x0000000800117c82 */ /* 0x000fe20008000000 */
[----:B------:R-:W-:-:S08]  /*3ca0*/  UMOV UR5, UR11 ;  /* 0x0000000b00057c82 */ /* 0x000fd00008000000 */
.L_x_76:
[----:B------:R-:W-:Y:S02]  /*3cb0*/  UIADD3 UR18, UPT, UPT, UR18, 0x1, URZ ;  /* 0x0000000112127890 */ /* 0x000fe4000fffe0ff */
[----:B--2---:R-:W-:Y:S02]  /*3cc0*/  ULEA UR7, UR5, UR9, 0x3 ;  /* 0x0000000905077291 */ /* 0x004fe4000f8e18ff */
[----:B------:R-:W-:Y:S01]  /*3cd0*/  UISETP.NE.AND UP0, UPT, UR18, URZ, UPT ;  /* 0x000000ff1200728c */ /* 0x000fe2000bf05270 */
[----:B---3--:R-:W-:Y:S10]  /*3ce0*/  @P1 BRA `(.L_x_74) ;  /* 0x00000000000c1947 */ /* 0x008ff40003800000 */
[----:B-1----:R-:W-:Y:S04]  /*3cf0*/  SHF.L.U32 R3, R8, 0x1f, RZ ;  /* 0x0000001f08037819 */ /* 0x002fe800000006ff */
[----:B------:R-:W1:Y:S02]  /*3d00*/  SYNCS.PHASECHK.TRANS64.TRYWAIT P0, [UR7], R3 ;  /* 0x00000003ff0075a7 */ /* 0x000e640008001107 */
[----:B-1----:R-:W-:Y:S05]  /*3d10*/  @!P0 BRA `(.L_x_75) ;  /* 0x0000004000e08947 */ /* 0x002fea0003800000 */
.L_x_74:
[----:B------:R-:W-:Y:S01]  /*3d20*/  UISETP.NE.AND UP1, UPT, UR17, 0x1, UPT ;  /* 0x000000011100788c */ /* 0x000fe2000bf25270 */
[----:B------:R-:W-:Y:S01]  /*3d30*/  PLOP3.LUT P1, PT, PT, PT, PT, 0x80, 0x8 ;  /* 0x000000000008781c */ /* 0x000fe20003f2f070 */
[----:B------:R-:W-:Y:S02]  /*3d40*/  UIADD3 UR11, UPT, UPT, UR5, 0x1, URZ ;  /* 0x00000001050b7890 */ /* 0x000fe4000fffe0ff */
[----:B------:R-:W-:Y:S02]  /*3d50*/  UIMAD UR6, UR5, 0x180, UR4 ;  /* 0x00000180050678a4 */ /* 0x000fe4000f8e0204 */
[----:B------:R-:W-:Y:S01]  /*3d60*/  UISETP.NE.AND UP2, UPT, UR11, 0x15, UPT ;  /* 0x000000150b00788c */ /* 0x000fe2000bf45270 */
[----:B------:R-:W-:Y:S01]  /*3d70*/  PLOP3.LUT P0, PT, PT, PT, UP1, 0x80, 0x8 ;  /* 0x000000000008781c */ /* 0x000fe20003f0f018 */
[----:B------:R-:W-:Y:S02]  /*3d80*/  UIADD3 UR28, UPT, UPT, UR6, 0x2, URZ ;  /* 0x00000002061c7890 */ /* 0x000fe4000fffe0ff */
[----:B------:R-:W-:Y:S02]  /*3d90*/  USEL UR22, URZ, 0x1, UP2 ;  /* 0x00000001ff167887 */ /* 0x000fe40009000000 */
[----:B------:R-:W-:Y:S02]  /*3da0*/  USEL UR11, UR11, URZ, UP2 ;  /* 0x000000ff0b0b7287 */ /* 0x000fe40009000000 */
[----:B------:R-:W-:Y:S02]  /*3db0*/  UIADD3 UR17, UPT, UPT, UR17, -0x1, URZ ;  /* 0xffffffff11117890 */ /* 0x000fe4000fffe0ff */
[----:B------:R-:W-:Y:S01]  /*3dc0*/  @UP1 ULEA UR19, UR11, UR9, 0x3 ;  /* 0x000000090b131291 */ /* 0x000fe2000f8e18ff */
[----:B------:R-:W-:Y:S01]  /*3dd0*/  LOP3.LUT R8, R8, UR22, RZ, 0x3c, !PT ;  /* 0x0000001608087c12 */ /* 0x000fe2000f8e3cff */
[----:B------:R-:W-:Y:S01]  /*3de0*/  ULEA UR22, UR5, UR10, 0x8 ;  /* 0x0000000a05167291 */ /* 0x000fe2000f8e40ff */
[----:B------:R-:W-:Y:S02]  /*3df0*/  UMOV UR23, 0x80004020 ;  /* 0x8000402000177882 */ /* 0x000fe40000000000 */
[----:B-1----:R-:W-:Y:S01]  /*3e00*/  @P0 SHF.L.U32 R0, R8, 0x1f, RZ ;  /* 0x0000001f08000819 */ /* 0x002fe200000006ff */
[----:B------:R-:W-:Y:S01]  /*3e10*/  UIADD3 UR26, UPT, UPT, UR22, 0x2, URZ ;  /* 0x00000002161a7890 */ /* 0x000fe2000fffe0ff */
[----:B------:R-:W-:Y:S02]  /*3e20*/  UMOV UR29, 0x80004020 ;  /* 0x80004020001d7882 */ /* 0x000fe40000000000 */
[----:B------:R2:W3:Y:S01]  /*3e30*/  @P0 SYNCS.PHASECHK.TRANS64.TRYWAIT P1, [UR19], R0 ;  /* 0x00000000ff0005a7 */ /* 0x0004e20008021113 */
[----:B------:R-:W-:Y:S01]  /*3e40*/  UIADD3 UR19, UPT, UPT, UR7, 0xa8, URZ ;  /* 0x000000a807137890 */ /* 0x000fe2000fffe0ff */
[----:B------:R-:W-:Y:S02]  /*3e50*/  UMOV UR27, 0x80004020 ;  /* 0x80004020001b7882 */ /* 0x000fe40000000000 */
[----:B------:R-:W-:Y:S01]  /*3e60*/  UMOV UR7, 0x80004020 ;  /* 0x8000402000077882 */ /* 0x000fe20000000000 */
[----:B------:R-:W-:Y:S01]  /*3e70*/  UMOV UR5, UR11 ;  /* 0x0000000b00057c82 */ /* 0x000fe20008000000 */
[----:B------:R2:W-:Y:S01]  /*3e80*/  UTCIMMA gdesc[UR22], gdesc[UR6], tmem[UR15], tmem[UR24], idesc[UR25], UP4 ;  /* 0x00ff1806160075ea */ /* 0x0005e2000a00010f */
[----:B------:R-:W-:Y:S01]  /*3e90*/  UPLOP3.LUT UP4, UPT, UPT, UPT, UPT, 0x80, 0x8 ;  /* 0x000000000008789c */ /* 0x000fe20003f8f070 */
[----:B------:R2:W-:Y:S02]  /*3ea0*/  UTCIMMA gdesc[UR26], gdesc[UR28], tmem[UR15], tmem[UR20], idesc[UR21], UPT ;  /* 0x00ff141c1a0075ea */ /* 0x0005e4000b80010f */
[----:B------:R2:W-:Y:S01]  /*3eb0*/  UTCBAR [UR19], URZ ;  /* 0x000000ff130073e9 */ /* 0x0005e200080000ff */
[----:B------:R-:W-:Y:S07]  /*3ec0*/  BRA.U UP0, `(.L_x_76) ;  /* 0xfffffffd00787547 */ /* 0x000fee000b83ffff */
.L_x_73:
[----:B------:R-:W-:Y:S01]  /*3ed0*/  UIADD3 UR12, UPT, UPT, UR12, 0x1, URZ ;  /* 0x000000010c0c7890 */ /* 0x000fe2000fffe0ff */
[----:B------:R-:W-:Y:S01]  /*3ee0*/  LOP3.LUT P0, RZ, R6, 0x1, RZ, 0xc0, !PT ;  /* 0x0000000106ff7812 */ /* 0x000fe2000780c0ff */
[----:B------:R-:W-:Y:S01]  /*3ef0*/  UIADD3 UR14, UPT, UPT, UR14, 0x190, URZ ;  /* 0x000001900e0e7890 */ /* 0x000fe2000fffe0ff */
[----:B---3--:R-:W-:Y:S01]  /*3f00*/  ISETP.NE.AND P1, PT, R10, 0x2, PT ;  /* 0x000000020a00780c */ /* 0x008fe20003f25270 */
[----:B------:R-:W-:-:S03]  /*3f10*/  UISETP.NE.AND UP0, UPT, UR12, 0x4, UPT ;  /* 0x000000040c00788c */ /* 0x000fc6000bf05270 */
[----:B-12---:R-:W-:Y:S01]  /*3f20*/  SEL R0, RZ, 0x1, P1 ;  /* 0x00000001ff007807 */ /* 0x006fe20000800000 */
[----:B------:R-:W-:Y:S01]  /*3f30*/  USEL UR5, URZ, 0x1, UP0 ;  /* 0x00000001ff057887 */ /* 0x000fe20008000000 */
[----:B------:R-:W-:Y:S01]  /*3f40*/  SEL R10, R10, RZ, P1 ;  /* 0x000000ff0a0a7207 */ /* 0x000fe20000800000 */
[----:B------:R-:W-:Y:S01]  /*3f50*/  USEL UR12, UR12, URZ, UP0 ;  /* 0x000000ff0c0c7287 */ /* 0x000fe20008000000 */
[----:B------:R1:W-:Y:S01]  /*3f60*/  UTCBAR [UR14], URZ ;  /* 0x000000ff0e0073e9 */ /* 0x0003e200080000ff */
[----:B------:R-:W-:Y:S02]  /*3f70*/  LOP3.LUT R9, R9, R0, RZ, 0x3c, !PT ;  /* 0x0000000009097212 */ /* 0x000fe400078e3cff */
[----:B------:R-:W-:Y:S01]  /*3f80*/  LOP3.LUT R11, R11, UR5, RZ, 0x3c, !PT ;  /* 0x000000050b0b7c12 */ /* 0x000fe2000f8e3cff */
[----:B------:R-:W-:Y:S07]  /*3f90*/  @P0 BRA `(.L_x_77) ;  /* 0xfffffff800b40947 */ /* 0x000fee000383ffff */
[----:B------:R-:W2:Y:S01]  /*3fa0*/  S2UR UR4, SR_CgaCtaId ;  /* 0x00000000000479c3 */ /* 0x000ea20000008800 */
[----:B------:R-:W-:Y:S01]  /*3fb0*/  ELECT P0, URZ, PT ;  /* 0x0000000000ff782f */ /* 0x000fe20003800000 */
[----:B------:R-:W-:Y:S01]  /*3fc0*/  IMAD.MOV.U32 R0, RZ, RZ, 0x1 ;  /* 0x00000001ff007424 */ /* 0x000fe200078e00ff */
[----:B------:R-:W-:Y:S01]  /*3fd0*/  UIADD3 UR9, UPT, UPT, UR9, 0x1b0, URZ ;  /* 0x000001b009097890 */ /* 0x000fe2000fffe0ff */
[----:B------:R-:W-:Y:S01]  /*3fe0*/  SHF.L.U32 R3, R11, 0x1f, RZ ;  /* 0x0000001f0b037819 */ /* 0x000fe200000006ff */
[----:B------:R-:W-:-:S03]  /*3ff0*/  UMOV UR5, 0x40 ;  /* 0x0000004000057882 */ /* 0x000fc60000000000 */
[----:B------:R-:W-:Y:S01]  /*4000*/  UVIRTCOUNT.DEALLOC.SMPOOL 0x80 ;  /* 0x000000800000784c */ /* 0x000fe20000000000 */
[----:B--2---:R-:W-:Y:S02]  /*4010*/  ULEA UR4, UR4, UR5, 0x18 ;  /* 0x0000000504047291 */ /* 0x004fe4000f8ec0ff */
[----:B------:R-:W-:-:S07]  /*4020*/  ULEA UR5, UR12, UR9, 0x3 ;  /* 0x000000090c057291 */ /* 0x000fce000f8e18ff */
[----:B------:R2:W-:Y:S02]  /*4030*/  @P0 STS.U8 [UR4+0x1c], R0 ;  /* 0x00001c00ff000988 */ /* 0x0005e40008000004 */
[----:B------:R-:W3:Y:S02]  /*4040*/  SYNCS.PHASECHK.TRANS64.TRYWAIT P0, [UR5], R3 ;  /* 0x00000003ff0075a7 */ /* 0x000ee40008001105 */
[----:B--23--:R-:W-:Y:S05]  /*4050*/  @!P0 BRA `(.L_x_78) ;  /* 0x0000004000288947 */ /* 0x00cfea0003800000 */
.L_x_169:
[----:B------:R-:W-:-:S04]  /*4060*/  UIADD3 UR6, UPT, UPT, UR12, 0x1, URZ ;  /* 0x000000010c067890 */ /* 0x000fc8000fffe0ff */
[----:B------:R-:W-:-:S04]  /*4070*/  UISETP.NE.AND UP0, UPT, UR6, 0x4, UPT ;  /* 0x000000040600788c */ /* 0x000fc8000bf05270 */
[----:B------:R-:W-:Y:S02]  /*4080*/  USEL UR7, URZ, 0x1, UP0 ;  /* 0x00000001ff077887 */ /* 0x000fe40008000000 */
[----:B------:R-:W-:-:S04]  /*4090*/  USEL UR6, UR6, URZ, UP0 ;  /* 0x000000ff06067287 */ /* 0x000fc80008000000 */
[----:B------:R-:W-:Y:S01]  /*40a0*/  ULEA UR5, UR6, UR9, 0x3 ;  /* 0x0000000906057291 */ /* 0x000fe2000f8e18ff */
[----:B------:R-:W-:-:S04]  /*40b0*/  LOP3.LUT R2, R11, UR7, RZ, 0x3c, !PT ;  /* 0x000000070b027c12 */ /* 0x000fc8000f8e3cff */
[----:B--2---:R-:W-:-:S04]  /*40c0*/  SHF.L.U32 R3, R2, 0x1f, RZ ;  /* 0x0000001f02037819 */ /* 0x004fc800000006ff */
[----:B------:R-:W2:Y:S02]  /*40d0*/  SYNCS.PHASECHK.TRANS64.TRYWAIT P0, [UR5], R3 ;  /* 0x00000003ff0075a7 */ /* 0x000ea40008001105 */
[----:B--2---:R-:W-:Y:S05]  /*40e0*/  @!P0 BRA `(.L_x_79) ;  /* 0x00000040001c8947 */ /* 0x004fea0003800000 */
.L_x_171:
        /* <DEDUP_REMOVED lines=9> */
.L_x_173:
[----:B------:R-:W-:-:S04]  /*4180*/  UIADD3 UR6, UPT, UPT, UR6, 0x1, URZ ;  /* 0x0000000106067890 */ /* 0x000fc8000fffe0ff */
[----:B------:R-:W-:-:S04]  /*4190*/  UISETP.NE.AND UP0, UPT, UR6, 0x4, UPT ;  /* 0x000000040600788c */ /* 0x000fc8000bf05270 */
[----:B------:R-:W-:Y:S02]  /*41a0*/  USEL UR5, URZ, 0x1, UP0 ;  /* 0x00000001ff057887 */ /* 0x000fe40008000000 */
[----:B------:R-:W-:-:S04]  /*41b0*/  USEL UR6, UR6, URZ, UP0 ;  /* 0x000000ff06067287 */ /* 0x000fc80008000000 */
[----:B------:R-:W-:Y:S01]  /*41c0*/  ULEA UR6, UR6, UR9, 0x3 ;  /* 0x0000000906067291 */ /* 0x000fe2000f8e18ff */
[----:B--2---:R-:W-:-:S04]  /*41d0*/  LOP3.LUT R3, R2, UR5, RZ, 0x3c, !PT ;  /* 0x0000000502037c12 */ /* 0x004fc8000f8e3cff */
[----:B------:R-:W-:-:S04]  /*41e0*/  SHF.L.U32 R3, R3, 0x1f, RZ ;  /* 0x0000001f03037819 */ /* 0x000fc800000006ff */
[----:B------:R-:W2:Y:S02]  /*41f0*/  SYNCS.PHASECHK.TRANS64.TRYWAIT P0, [UR6], R3 ;  /* 0x00000003ff0075a7 */ /* 0x000ea40008001106 */
[----:B--2---:R-:W-:Y:S05]  /*4200*/  @!P0 BRA `(.L_x_81) ;  /* 0x0000004000048947 */ /* 0x004fea0003800000 */
.L_x_175:
[----:B------:R-:W-:Y:S01]  /*4210*/  NOP ;  /* 0x0000000000007918 */ /* 0x000fe20000000000 */
[----:B--2---:R-:W2:Y:S01]  /*4220*/  LDS R0, [UR4+0x14] ;  /* 0x00001404ff007984 */ /* 0x004ea20008000800 */
[----:B------:R-:W-:Y:S01]  /*4230*/  ULOP3.LUT UR6, UR13, 0xffff, URZ, 0xc0, !UPT ;  /* 0x0000ffff0d067892 */ /* 0x000fe2000f8ec0ff */
[----:B------:R-:W-:Y:S01]  /*4240*/  UMOV UR8, 0xffff ;  /* 0x0000ffff00087882 */ /* 0x000fe20000000000 */
[----:B------:R-:W-:Y:S02]  /*4250*/  UMOV UR5, 0x1 ;  /* 0x0000000100057882 */ /* 0x000fe40000000000 */
[----:B------:R-:W-:-:S04]  /*4260*/  USHF.R.U32.HI UR6, URZ, 0x5, UR6 ;  /* 0x00000005ff067899 */ /* 0x000fc80008011606 */
[----:B------:R-:W-:Y:S02]  /*4270*/  USHF.L.U32 UR8, UR8, UR6, URZ ;  /* 0x0000000608087299 */ /* 0x000fe400080006ff */
[----:B------:R-:W-:-:S04]  /*4280*/  USHF.L.U32 UR5, UR5, UR6, URZ ;  /* 0x0000000605057299 */ /* 0x000fc800080006ff */
[----:B--2---:R-:W-:-:S04]  /*4290*/  LOP3.LUT R0, R0, UR8, RZ, 0xc0, !PT ;  /* 0x0000000800007c12 */ /* 0x004fc8000f8ec0ff */
[----:B------:R-:W-:-:S13]  /*42a0*/  ISETP.NE.AND P0, PT, R0, UR8, PT ;  /* 0x0000000800007c0c */ /* 0x000fda000bf05270 */
[----:B------:R-:W-:Y:S05]  /*42b0*/  @P0 BRA `(.L_x_82) ;  /* 0x0000000000580947 */ /* 0x000fea0003800000 */
[----:B------:R-:W2:Y:S02]  /*42c0*/  LDS R0, [UR4+0x18] ;  /* 0x00001804ff007984 */ /* 0x000ea40008000800 */
[----:B--2---:R-:W-:-:S04]  /*42d0*/  LOP3.LUT R0, R0, UR5, RZ, 0xc0, !PT ;  /* 0x0000000500007c12 */ /* 0x004fc8000f8ec0ff */
[----:B------:R-:W-:-:S13]  /*42e0*/  ISETP.NE.AND P0, PT, R0, UR5, PT ;  /* 0x0000000500007c0c */ /* 0x000fda000bf05270 */
[----:B------:R-:W-:Y:S05]  /*42f0*/  @P0 BRA `(.L_x_83) ;  /* 0x00000000003c0947 */ /* 0x000fea0003800000 */
[----:B------:R-:W2:Y:S01]  /*4300*/  S2R R2, SR_LANEID ;  /* 0x0000000000027919 */ /* 0x000ea20000000000 */
[----:B------:R-:W-:Y:S01]  /*4310*/  ULOP3.LUT UR8, URZ, UR8, URZ, 0x33, !UPT ;  /* 0x00000008ff087292 */ /* 0x000fe2000f8e33ff */
[----:B------:R-:W-:Y:S01]  /*4320*/  LOP3.LUT R4, RZ, UR5, RZ, 0x33, !PT ;  /* 0x00000005ff047c12 */ /* 0x000fe2000f8e33ff */
[----:B------:R-:W-:Y:S02]  /*4330*/  VOTEU.ANY UR7, UPT, PT ;  /* 0x0000000000077886 */ /* 0x000fe400038e0100 */
[----:B------:R-:W-:Y:S01]  /*4340*/  UFLO.U32 UR7, UR7 ;  /* 0x00000007000772bd */ /* 0x000fe200080e0000 */
[----:B------:R-:W3:Y:S01]  /*4350*/  REDUX UR5, R4 ;  /* 0x00000000040573c4 */ /* 0x000ee20000000000 */
[----:B------:R-:W-:-:S06]  /*4360*/  IMAD.U32 R0, RZ, RZ, UR8 ;  /* 0x00000008ff007e24 */ /* 0x000fcc000f8e00ff */
[----:B------:R4:W-:Y:S01]  /*4370*/  UTCATOMSWS.AND URZ, UR8 ;  /* 0x0000000800ff79e3 */ /* 0x0009e20008000000 */
[----:B------:R-:W1:Y:S01]  /*4380*/  REDUX UR6, R0 ;  /* 0x00000000000673c4 */ /* 0x000e620000000000 */
[----:B--2---:R-:W-:Y:S01]  /*4390*/  ISETP.EQ.U32.AND P0, PT, R2, UR7, PT ;  /* 0x0000000702007c0c */ /* 0x004fe2000bf02070 */
[----:B---3--:R-:W-:Y:S01]  /*43a0*/  IMAD.U32 R2, RZ, RZ, UR5 ;  /* 0x00000005ff027e24 */ /* 0x008fe2000f8e00ff */
[----:B-1----:R-:W-:-:S11]  /*43b0*/  MOV R3, UR6 ;  /* 0x0000000600037c02 */ /* 0x002fd60008000f00 */
[----:B------:R4:W-:Y:S04]  /*43c0*/  @P0 ATOMS.AND RZ, [UR4+0x14], R3 ;  /* 0x00001403ffff098c */ /* 0x0009e8000a800004 */
[----:B------:R4:W-:Y:S01]  /*43d0*/  @P0 ATOMS.AND RZ, [UR4+0x18], R2 ;  /* 0x00001802ffff098c */ /* 0x0009e2000a800004 */
[----:B------:R-:W-:Y:S05]  /*43e0*/  BRA `(.L_x_84) ;  /* 0x0000000000147947 */ /* 0x000fea0003800000 */
.L_x_83:
[----:B------:R-:W-:Y:S02]  /*43f0*/  MOV R2, 0x4410 ;  /* 0x0000441000027802 */ /* 0x000fe40000000f00 */
[----:B-1---5:R-:W-:Y:S05]  /*4400*/  CALL.REL.NOINC `($__internal_0_$__cuda_sm10x_tcgen05_guardrail_trap_col_being_dealloced_not_returned_by_alloc) ;  /* 0x0000004000207944 */ /* 0x022fea0003c00000 */
[----:B------:R-:W-:Y:S05]  /*4410*/  BRA `(.L_x_84) ;  /* 0x0000000000087947 */ /* 0x000fea0003800000 */
.L_x_82:
[----:B------:R-:W-:Y:S02]  /*4420*/  MOV R2, 0x4440 ;  /* 0x0000444000027802 */ /* 0x000fe40000000f00 */
[----:B-1---5:R-:W-:Y:S05]  /*4430*/  CALL.REL.NOINC `($__internal_2_$__cuda_sm10x_tcgen05_guardrail_trap_unallocated_columns_being_dealloced) ;  /* 0x00000040002c7944 */ /* 0x022fea0003c00000 */
.L_x_84:
[----:B------:R-:W-:Y:S01]  /*4440*/  NOP ;  /* 0x0000000000007918 */ /* 0x000fe20000000000 */
[----:B----4-:R-:W-:Y:S05]  /*4450*/  EXIT ;  /* 0x000000000000794d */ /* 0x010fea0003800000 */
.L_x_66:
[----:B------:R-:W-:-:S09]  /*4460*/  UISETP.NE.OR UP2, UPT, UR8, 0x3, !UP2 ;  /* 0x000000030800788c */ /* 0x000fd2000d745670 */
[----:B------:R-:W-:Y:S05]  /*4470*/  BRA.U UP2, `(.L_x_85) ;  /* 0x0000000902fc7547 */ /* 0x000fea000b800000 */
[----:B------:R-:W1:Y:S01]  /*4480*/  LDC R0, c[0x0][0xb30] ;  /* 0x0002cc00ff007b82 */ /* 0x000e620000000800 */
[----:B------:R-:W2:Y:S01]  /*4490*/  LDCU.64 UR8, c[0x0][0x888] ;  /* 0x00011100ff0877ac */ /* 0x000ea20008000a00 */
[----:B------:R-:W-:Y:S01]  /*44a0*/  IMAD.MOV.U32 R30, RZ, RZ, 0x1 ;  /* 0x00000001ff1e7424 */ /* 0x000fe200078e00ff */
[----:B------:R-:W-:Y:S01]  /*44b0*/  CS2R R28, SRZ ;  /* 0x00000000001c7805 */ /* 0x000fe2000001ff00 */
[----:B------:R-:W-:Y:S01]  /*44c0*/  IMAD.MOV.U32 R25, RZ, RZ, 0x1800 ;  /* 0x00001800ff197424 */ /* 0x000fe200078e00ff */
[----:B------:R-:W4:Y:S03]  /*44d0*/  LDCU.64 UR4, c[0x0][0x890] ;  /* 0x00011200ff0477ac */ /* 0x000f260008000a00 */
[----:B------:R-:W3:Y:S01]  /*44e0*/  LDC R19, c[0x0][0x370] ;  /* 0x0000dc00ff137b82 */ /* 0x000ee20000000800 */
[----:B------:R-:W-:Y:S01]  /*44f0*/  UMOV UR7, 0x400 ;  /* 0x0000040000077882 */ /* 0x000fe20000000000 */
[----:B------:R-:W-:-:S02]  /*4500*/  UPLOP3.LUT UP1, UPT, UPT, UPT, UPT, 0x40, 0x4 ;  /* 0x000000000004789c */ /* 0x000fc40003f2e870 */
[----:B------:R-:W-:-:S04]  /*4510*/  ULEA UR7, UR37, UR7, 0x18 ;  /* 0x0000000725077291 */ /* 0x000fc8000f8ec0ff */
[----:B------:R-:W3:Y:S01]  /*4520*/  LDC R2, c[0x0][0xb0c] ;  /* 0x0002c300ff027b82 */ /* 0x000ee20000000800 */
[----:B--2---:R-:W-:Y:S02]  /*4530*/  UISETP.NE.U32.AND UP4, UPT, UR8, URZ, UPT ;  /* 0x000000ff0800728c */ /* 0x004fe4000bf85070 */
[----:B------:R-:W-:Y:S02]  /*4540*/  UIADD3 UR8, UPT, UPT, UR7, 0x150, URZ ;  /* 0x0000015007087890 */ /* 0x000fe4000fffe0ff */
[----:B----4-:R-:W-:-:S03]  /*4550*/  UISETP.NE.U32.AND UP5, UPT, UR4, URZ, UPT ;  /* 0x000000ff0400728c */ /* 0x010fc6000bfa5070 */
[----:B------:R-:W2:Y:S01]  /*4560*/  LDC R18, c[0x0][0xb20] ;  /* 0x0002c800ff127b82 */ /* 0x000ea20000000800 */
[----:B-1----:R-:W-:Y:S01]  /*4570*/  ISETP.NE.AND P1, PT, R0, 0x1, PT ;  /* 0x000000010000780c */ /* 0x002fe20003f25270 */
[----:B------:R-:W-:Y:S02]  /*4580*/  UISETP.NE.AND.EX UP4, UPT, UR9, URZ, UPT, UP4 ;  /* 0x000000ff0900728c */ /* 0x000fe4000bf85340 */
[----:B------:R-:W-:Y:S02]  /*4590*/  UPRMT UR37, UR37, 0x654, UR8 ;  /* 0x0000065425257896 */ /* 0x000fe40008000008 */
[----:B------:R-:W-:Y:S02]  /*45a0*/  UISETP.NE.AND.EX UP5, UPT, UR5, URZ, UPT, UP5 ;  /* 0x000000ff0500728c */ /* 0x000fe4000bfa5350 */
[----:B------:R-:W1:Y:S08]  /*45b0*/  LDC.64 R32, c[0x0][0x348] ;  /* 0x0000d200ff207b82 */ /* 0x000e700000000a00 */
[----:B------:R-:W4:Y:S08]  /*45c0*/  LDC.64 R16, c[0x0][0xb10] ;  /* 0x0002c400ff107b82 */ /* 0x000f300000000a00 */
[----:B------:R-:W1:Y:S08]  /*45d0*/  LDC.64 R6, c[0x0][0xb18] ;  /* 0x0002c600ff067b82 */ /* 0x000e700000000a00 */
[----:B------:R-:W1:Y:S08]  /*45e0*/  LDC.64 R4, c[0x0][0xb28] ;  /* 0x0002ca00ff047b82 */ /* 0x000e700000000a00 */
[----:B--23--:R-:W1:Y:S02]  /*45f0*/  LDC R24, c[0x0][0x374] ;  /* 0x0000dd00ff187b82 */ /* 0x00ce640000000800 */
.L_x_93:
[C---:B------:R-:W-:Y:S02]  /*4600*/  LEA R0, R29.reuse, UR7, 0x3 ;  /* 0x000000071d007c11 */ /* 0x040fe4000f8e18ff */
[----:B------:R-:W-:Y:S02]  /*4610*/  SHF.L.U32 R3, R28, 0x1f, RZ ;  /* 0x0000001f1c037819 */ /* 0x000fe400000006ff */
[----:B------:R-:W-:Y:S02]  /*4620*/  LEA R20, R29, UR7, 0x4 ;  /* 0x000000071d147c11 */ /* 0x000fe4000f8e20ff */
[----:B--2---:R-:W2:Y:S02]  /*4630*/  SYNCS.PHASECHK.TRANS64.TRYWAIT P0, [R0+URZ+0x170], R3 ;  /* 0x00017003000075a7 */ /* 0x004ea400080011ff */
[----:B--2---:R-:W-:Y:S05]  /*4640*/  @!P0 BRA `(.L_x_86) ;  /* 0x0000003c000c8947 */ /* 0x004fea0003800000 */
.L_x_176:
[----:B------:R-:W-:Y:S01]  /*4650*/  ISETP.GE.AND P0, PT, R60, 0x1, PT ;  /* 0x000000013c00780c */ /* 0x000fe20003f06270 */
[----:B------:R-:W3:Y:S01]  /*4660*/  LDS.128 R20, [R20+0x200] ;  /* 0x0002000014147984 */ /* 0x000ee20000000c00 */
[----:B------:R-:W-:Y:S01]  /*4670*/  ISETP.NE.U32.AND P4, PT, RZ, UR4, PT ;  /* 0x00000004ff007c0c */ /* 0x000fe2000bf85070 */
[----:B--2---:R-:W-:Y:S01]  /*4680*/  VIADD R0, R0, 0x180 ;  /* 0x0000018000007836 */ /* 0x004fe20000000000 */
[----:B------:R-:W-:Y:S02]  /*4690*/  SHF.L.U32 R26, R30, 0x1f, RZ ;  /* 0x0000001f1e1a7819 */ /* 0x000fe400000006ff */
[----:B------:R-:W-:Y:S02]  /*46a0*/  ISETP.NE.AND.EX P4, PT, RZ, UR5, PT, P4 ;  /* 0x00000005ff007c0c */ /* 0x000fe4000bf85340 */
[----:B------:R-:W-:Y:S01]  /*46b0*/  PRMT R0, RZ, 0x654, R0 ;  /* 0x00000654ff007816 */ /* 0x000fe20000000000 */
[----:B------:R-:W-:Y:S01]  /*46c0*/  @!PT LDS RZ, [RZ] ;  /* 0x00000000fffff984 */ /* 0x000fe20000000800 */
[----:B------:R-:W-:Y:S01]  /*46d0*/  @!PT LDS RZ, [RZ] ;  /* 0x00000000fffff984 */ /* 0x000fe20000000800 */
[----:B------:R-:W-:Y:S01]  /*46e0*/  @!PT LDS RZ, [RZ] ;  /* 0x00000000fffff984 */ /* 0x000fe20000000800 */
[----:B------:R-:W-:Y:S01]  /*46f0*/  @!PT LDS RZ, [RZ] ;  /* 0x00000000fffff984 */ /* 0x000fe20000000800 */
[----:B------:R2:W-:Y:S06]  /*4700*/  MEMBAR.ALL.CTA ;  /* 0x0000000000007992 */ /* 0x0005ec0000008000 */
[----:B--2---:R-:W2:Y:S02]  /*4710*/  FENCE.VIEW.ASYNC.S ;  /* 0x00000000000073c6 */ /* 0x004ea40000000000 */
[----:B--2---:R2:W-:Y:S01]  /*4720*/  SYNCS.ARRIVE.TRANS64.RED.A1T0 RZ, [R0+URZ], RZ ;  /* 0x000000ff00ff79a7 */ /* 0x0045e200081004ff */
[----:B---3--:R-:W-:Y:S11]  /*4730*/  LOP3.LUT P3, RZ, R22, 0x1, RZ, 0xc0, !PT ;  /* 0x0000000116ff7812 */ /* 0x008ff6000786c0ff */
[----:B------:R-:W-:Y:S02]  /*4740*/  @!UPT UIADD3 URZ, UPT, UPT, URZ, URZ, URZ ;  /* 0x000000fffffff290 */ /* 0x000fe4000fffe0ff */
[----:B------:R-:W-:Y:S02]  /*4750*/  @P3 MOV R13, R20 ;  /* 0x00000014000d3202 */ /* 0x000fe40000000f00 */
[----:B------:R-:W-:Y:S01]  /*4760*/  @P3 LOP3.LUT R8, R21, 0xffff, RZ, 0xc0, !PT ;  /* 0x0000ffff15083812 */ /* 0x000fe200078ec0ff */
[----:B--2---:R-:W-:Y:S06]  /*4770*/  @!P0 BRA `(.L_x_87) ;  /* 0x0000000000a48947 */ /* 0x004fec0003800000 */
[----:B-1----:R-:W-:Y:S01]  /*4780*/  IMAD.HI.U32 R31, R24, R7, RZ ;  /* 0x00000007181f7227 */ /* 0x002fe200078e00ff */
[----:B------:R-:W-:Y:S02]  /*4790*/  ISETP.NE.AND P0, PT, R6, 0x1, PT ;  /* 0x000000010600780c */ /* 0x000fe40003f05270 */
[----:B------:R-:W-:Y:S01]  /*47a0*/  ISETP.NE.AND P2, PT, R60, 0x1, PT ;  /* 0x000000013c00780c */ /* 0x000fe20003f45270 */
[----:B----4-:R-:W-:Y:S01]  /*47b0*/  IMAD.HI.U32 R34, R19, R16, RZ ;  /* 0x0000001013227227 */ /* 0x010fe200078e00ff */
[----:B------:R-:W-:Y:S02]  /*47c0*/  SHF.R.U32.HI R31, RZ, R18, R31 ;  /* 0x00000012ff1f7219 */ /* 0x000fe4000001161f */
[----:B------:R-:W-:Y:S01]  /*47d0*/  ISETP.NE.AND P5, PT, R2, 0x1, PT ;  /* 0x000000010200780c */ /* 0x000fe20003fa5270 */
[----:B------:R-:W-:Y:S01]  /*47e0*/  IMAD.HI.U32 R36, R13, R16, RZ ;  /* 0x000000100d247227 */ /* 0x000fe200078e00ff */
[----:B------:R-:W-:Y:S02]  /*47f0*/  SHF.R.U32.HI R34, RZ, R17, R34 ;  /* 0x00000011ff227219 */ /* 0x000fe40000011622 */
[----:B------:R-:W-:Y:S01]  /*4800*/  SEL R3, R24, R31, !P0 ;  /* 0x0000001f18037207 */ /* 0x000fe20004000000 */
[C---:B------:R-:W-:Y:S01]  /*4810*/  IMAD.HI.U32 R31, R8.reuse, R7, RZ ;  /* 0x00000007081f7227 */ /* 0x040fe200078e00ff */
[----:B------:R-:W-:Y:S02]  /*4820*/  SEL R11, R19, R34, !P5 ;  /* 0x00000022130b7207 */ /* 0x000fe40006800000 */
[----:B------:R-:W-:Y:S01]  /*4830*/  SHF.R.U32.HI R36, RZ, R17, R36 ;  /* 0x00000011ff247219 */ /* 0x000fe20000011624 */
[----:B------:R-:W-:Y:S01]  /*4840*/  IMAD.HI.U32 R38, R3, R4, RZ ;  /* 0x0000000403267227 */ /* 0x000fe200078e00ff */
[----:B------:R-:W-:Y:S03]  /*4850*/  SHF.R.U32.HI R31, RZ, R18, R31 ;  /* 0x00000012ff1f7219 */ /* 0x000fe6000001161f */
[----:B------:R-:W-:Y:S01]  /*4860*/  IMAD.HI.U32 R34, R11, R4, RZ ;  /* 0x000000040b227227 */ /* 0x000fe200078e00ff */
[----:B------:R-:W-:Y:S02]  /*4870*/  @P2 SHF.R.U32.HI R3, RZ, R5, R38 ;  /* 0x00000005ff032219 */ /* 0x000fe40000011626 */
[----:B------:R-:W-:Y:S02]  /*4880*/  SEL R9, R8, R31, !P0 ;  /* 0x0000001f08097207 */ /* 0x000fe40004000000 */
[----:B------:R-:W-:Y:S01]  /*4890*/  @P2 SHF.R.U32.HI R11, RZ, R5, R34 ;  /* 0x00000005ff0b2219 */ /* 0x000fe20000011622 */
[C---:B------:R-:W-:Y:S01]  /*48a0*/  IMAD R10, R60.reuse, R3, RZ ;  /* 0x000000033c0a7224 */ /* 0x040fe200078e02ff */
[----:B------:R-:W-:Y:S01]  /*48b0*/  SEL R3, R13, R36, !P5 ;  /* 0x000000240d037207 */ /* 0x000fe20006800000 */
[C---:B------:R-:W-:Y:S03]  /*48c0*/  IMAD.HI.U32 R14, R9.reuse, R4, RZ ;  /* 0x00000004090e7227 */ /* 0x040fe600078e00ff */
[----:B------:R-:W-:Y:S01]  /*48d0*/  ISETP.GE.AND P0, PT, R9, R10, PT ;  /* 0x0000000a0900720c */ /* 0x000fe20003f06270 */
[C---:B------:R-:W-:Y:S01]  /*48e0*/  IMAD R12, R60.reuse, R11, RZ ;  /* 0x0000000b3c0c7224 */ /* 0x040fe200078e02ff */
[-C--:B------:R-:W-:Y:S04]  /*48f0*/  SHF.R.U32.HI R14, RZ, R5.reuse, R14 ;  /* 0x00000005ff0e7219 */ /* 0x080fe8000001160e */
[----:B------:R-:W-:Y:S02]  /*4900*/  ISETP.GE.OR P0, PT, R3, R12, P0 ;  /* 0x0000000c0300720c */ /* 0x000fe40000706670 */
[----:B------:R-:W-:Y:S05]  /*4910*/  SEL R15, R9, R14, !P2 ;  /* 0x0000000e090f7207 */ /* 0x000fea0005000000 */
[----:B------:R-:W-:Y:S04]  /*4920*/  IMAD.MOV R14, RZ, RZ, -R15 ;  /* 0x000000ffff0e7224 */ /* 0x000fe800078e0a0f */
[----:B------:R-:W-:Y:S02]  /*4930*/  IMAD R14, R60, R14, R9 ;  /* 0x0000000e3c0e7224 */ /* 0x000fe400078e0209 */
[C---:B------:R-:W-:Y:S05]  /*4940*/  @!P0 IMAD.HI.U32 R10, R3.reuse, R4, RZ ;  /* 0x00000004030a8227 */ /* 0x040fea00078e00ff */
[----:B------:R-:W-:Y:S04]  /*4950*/  @!P0 SHF.R.U32.HI R10, RZ, R5, R10 ;  /* 0x00000005ff0a8219 */ /* 0x000fe8000001160a */
[----:B------:R-:W-:Y:S01]  /*4960*/  @!P0 SEL R0, R3, R10, !P2 ;  /* 0x0000000a03008207 */ /* 0x000fe20005000000 */
[----:B------:R-:W-:Y:S03]  /*4970*/  IMAD.MOV R10, RZ, RZ, -R3 ;  /* 0x000000ffff0a7224 */ /* 0x000fe600078e0a03 */
[----:B------:R-:W-:Y:S01]  /*4980*/  @!P0 IADD3 R15, PT, PT, R15, -R0, RZ ;  /* 0x800000000f0f8210 */ /* 0x000fe20007ffe0ff */
[----:B------:R-:W-:Y:S01]  /*4990*/  @!P0 IMAD R0, R11, R14, R0 ;  /* 0x0000000e0b008224 */ /* 0x000fe200078e0200 */
[----:B------:R-:W-:Y:S01]  /*49a0*/  IADD3 R11, PT, PT, -R9, RZ, RZ ;  /* 0x000000ff090b7210 */ /* 0x000fe20007ffe1ff */
[----:B------:R-:W-:Y:S02]  /*49b0*/  IMAD R13, R2, R10, R13 ;  /* 0x0000000a020d7224 */ /* 0x000fe400078e020d */
[----:B------:R-:W-:Y:S02]  /*49c0*/  @!P0 IMAD R9, R15, R60, R3 ;  /* 0x0000003c0f098224 */ /* 0x000fe400078e0203 */
[----:B------:R-:W-:Y:S02]  /*49d0*/  @!P0 IMAD.MOV.U32 R3, RZ, RZ, R0 ;  /* 0x000000ffff038224 */ /* 0x000fe400078e0000 */
[----:B------:R-:W-:Y:S02]  /*49e0*/  IMAD R8, R6, R11, R8 ;  /* 0x0000000b06087224 */ /* 0x000fe400078e0208 */
[----:B------:R-:W-:Y:S02]  /*49f0*/  IMAD R13, R3, R2, R13 ;  /* 0x00000002030d7224 */ /* 0x000fe400078e020d */
[----:B------:R-:W-:Y:S02]  /*4a00*/  IMAD R8, R9, R6, R8 ;  /* 0x0000000609087224 */ /* 0x000fe400078e0208 */
.L_x_87:
[----:B------:R-:W-:Y:S05]  /*4a10*/  BRA.U UP1, `(.L_x_88) ;  /* 0x0000000101107547 */ /* 0x000fea000b800000 */
[----:B------:R-:W-:Y:S04]  /*4a20*/  MOV R0, UR6 ;  /* 0x0000000600007c02 */ /* 0x000fe80008000f00 */
[----:B------:R-:W-:Y:S04]  /*4a30*/  SHF.L.U32 R3, R0, 0x1f, RZ ;  /* 0x0000001f00037819 */ /* 0x000fe800000006ff */
[----:B------:R-:W2:Y:S02]  /*4a40*/  SYNCS.PHASECHK.TRANS64.TRYWAIT P0, [UR7+0x168], R3 ;  /* 0x00016803ff0075a7 */ /* 0x000ea40008001107 */
[----:B--2---:R-:W-:Y:S05]  /*4a50*/  @!P0 BRA `(.L_x_89) ;  /* 0x00000038001c8947 */ /* 0x004fea0003800000 */
.L_x_88:
[----:B------:R-:W-:Y:S05]  /*4a60*/  BRA.U !UP5, `(.L_x_90) ;  /* 0x000000010d347547 */ /* 0x000fea000b800000 */
[----:B------:R-:W-:Y:S01]  /*4a70*/  UPLOP3.LUT UP0, UPT, UPT, UPT, UP4, 0x80, 0x8 ;  /* 0x000000000008789c */ /* 0x000fe20003f0f040 */
[----:B--2---:R-:W-:Y:S02]  /*4a80*/  HFMA2 R0, -RZ, RZ, 0, 5.9604644775390625e-08 ;  /* 0x00000001ff007431 */ /* 0x004fe400000001ff */
[----:B------:R-:W-:Y:S03]  /*4a90*/  IMAD.MOV.U32 R140, RZ, RZ, 0x1 ;  /* 0x00000001ff8c7424 */ /* 0x000fe600078e00ff */
[----:B------:R-:W-:Y:S05]  /*4aa0*/  PLOP3.LUT P0, PT, PT, PT, UP0, 0x80, 0x8 ;  /* 0x000000000008781c */ /* 0x000fea0003f0f008 */
[----:B------:R-:W2:Y:S01]  /*4ab0*/  @UP0 LDCU.64 UR10, c[0x0][0x888] ;  /* 0x00011100ff0a07ac */ /* 0x000ea20008000a00 */
[----:B------:R-:W-:Y:S07]  /*4ac0*/  @UP0 UIMAD UR8, UR36, UR4, URZ ;  /* 0x00000004240802a4 */ /* 0x000fee000f8e02ff */
[----:B------:R-:W-:Y:S01]  /*4ad0*/  @!P0 PRMT R140, R0, 0x7610, R140 ;  /* 0x00007610008c8816 */ /* 0x000fe2000000008c */
[----:B--2---:R-:W-:Y:S03]  /*4ae0*/  @UP0 UIMAD.WIDE UR10, UR8, 0x4, UR10 ;  /* 0x00000004080a08a5 */ /* 0x004fe6000f8e020a */
[----:B------:R-:W2:Y:S03]  /*4af0*/  @!UP0 LDCU UR8, c[0x0][0x880] ;  /* 0x00011000ff0887ac */ /* 0x000ea60008000800 */
[----:B------:R-:W-:Y:S01]  /*4b00*/  IMAD.U32 R10, RZ, RZ, UR10 ;  /* 0x0000000aff0a7e24 */ /* 0x000fe2000f8e00ff */
[----:B------:R-:W-:Y:S05]  /*4b10*/  MOV R11, UR11 ;  /* 0x0000000b000b7c02 */ /* 0x000fea0008000f00 */
[----:B-----5:R3:W5:Y:S02]  /*4b20*/  @P0 LDG.E R68, desc[UR40][R10.64] ;  /* 0x000000280a440981 */ /* 0x020764000c1e1900 */
[----:B--23--:R-:W-:Y:S07]  /*4b30*/  @!P0 IMAD.U32 R68, RZ, RZ, UR8 ;  /* 0x00000008ff448e24 */ /* 0x00cfee000f8e00ff */
.L_x_90:
[----:B-----5:R-:W-:Y:S01]  /*4b40*/  @!P4 ISETP.EQ.AND P5, PT, R68, RZ, PT ;  /* 0x000000ff4400c20c */ /* 0x020fe20003fa2270 */
[----:B------:R-:W-:Y:S01]  /*4b50*/  @!UPT UIADD3 URZ, UPT, UPT, URZ, URZ, URZ ;  /* 0x000000fffffff290 */ /* 0x000fe2000fffe0ff */
[----:B------:R-:W-:Y:S11]  /*4b60*/  @!P4 BRA `(.L_x_91) ;  /* 0x000000000014c947 */ /* 0x000ff60003800000 */
[----:B------:R-:W-:Y:S02]  /*4b70*/  LOP3.LUT P0, RZ, R140, 0xff, RZ, 0xc0, !PT ;  /* 0x000000ff8cff7812 */ /* 0x000fe4000780c0ff */
[----:B------:R-:W-:Y:S04]  /*4b80*/  PLOP3.LUT P5, PT, PT, PT, UP0, 0x80, 0x8 ;  /* 0x000000000008781c */ /* 0x000fe80003faf008 */
[----:B------:R-:W-:Y:S07]  /*4b90*/  PLOP3.LUT P5, PT, P5, PT, PT, 0x8, 0x80 ;  /* 0x000000000080781c */ /* 0x000fee0002fae170 */
[----:B------:R-:W-:Y:S11]  /*4ba0*/  @P0 ISETP.EQ.AND P5, PT, R68, RZ, PT ;  /* 0x000000ff4400020c */ /* 0x000ff60003fa2270 */
[----:B------:R-:W-:Y:S02]  /*4bb0*/  @!UPT UIADD3 URZ, UPT, UPT, URZ, URZ, URZ ;  /* 0x000000fffffff290 */ /* 0x000fe4000fffe0ff */
.L_x_91:
[----:B------:R-:W3:Y:S01]  /*4bc0*/  SYNCS.PHASECHK.TRANS64.TRYWAIT P4, [UR7+0x158], R26 ;  /* 0x0001581aff0075a7 */ /* 0x000ee20008081107 */
[----:B------:R-:W-:Y:S01]  /*4bd0*/  @P3 SHF.R.U32.HI R27, RZ, 0x10, R21 ;  /* 0x00000010ff1b3819 */ /* 0x000fe20000011615 */
[----:B------:R-:W-:Y:S01]  /*4be0*/  VIADD R29, R29, 0x1 ;  /* 0x000000011d1d7836 */ /* 0x000fe20000000000 */
[----:B------:R-:W5:Y:S08]  /*4bf0*/  LDC.64 R14, c[0x0][0xb10] ;  /* 0x0002c400ff0e7b82 */ /* 0x000f700000000a00 */
[----:B------:R-:W1:Y:S08]  /*4c00*/  LDC.64 R10, c[0x0][0xb18] ;  /* 0x0002c600ff0a7b82 */ /* 0x000e700000000a00 */
[----:B--2---:R-:W2:Y:S08]  /*4c10*/  @!P1 LDC R0, c[0x0][0xb20] ;  /* 0x0002c800ff009b82 */ /* 0x004eb00000000800 */
[----:B------:R-:W4:Y:S01]  /*4c20*/  @!P1 LDC R3, c[0x0][0xb0c] ;  /* 0x0002c300ff039b82 */ /* 0x000f220000000800 */
[----:B-----5:R-:W-:Y:S05]  /*4c30*/  @!P1 IMAD.HI.U32 R14, R13, R14, RZ ;  /* 0x0000000e0d0e9227 */ /* 0x020fea00078e00ff */
[----:B------:R-:W-:Y:S01]  /*4c40*/  @!P1 SHF.R.U32.HI R14, RZ, R15, R14 ;  /* 0x0000000fff0e9219 */ /* 0x000fe2000001160e */
[----:B-1----:R-:W-:Y:S01]  /*4c50*/  @!P1 IMAD.HI.U32 R11, R8, R11, RZ ;  /* 0x0000000b080b9227 */ /* 0x002fe200078e00ff */
[----:B------:R-:W-:Y:S04]  /*4c60*/  @!P1 ISETP.NE.AND P0, PT, R10, 0x1, PT ;  /* 0x000000010a00980c */ /* 0x000fe80003f05270 */
[----:B--2---:R-:W-:Y:S02]  /*4c70*/  @!P1 SHF.R.U32.HI R9, RZ, R0, R11 ;  /* 0x00000000ff099219 */ /* 0x004fe4000001160b */
[----:B----4-:R-:W-:Y:S02]  /*4c80*/  @!P1 ISETP.NE.AND P2, PT, R3, 0x1, PT ;  /* 0x000000010300980c */ /* 0x010fe40003f45270 */
[----:B------:R-:W-:Y:S02]  /*4c90*/  @!P1 SEL R9, R8, R9, !P0 ;  /* 0x0000000908099207 */ /* 0x000fe40004000000 */
[----:B------:R-:W-:Y:S02]  /*4ca0*/  ELECT P0, URZ, PT ;  /* 0x0000000000ff782f */ /* 0x000fe40003800000 */
[----:B------:R-:W-:Y:S05]  /*4cb0*/  @!P1 SEL R14, R13, R14, !P2 ;  /* 0x0000000e0d0e9207 */ /* 0x000fea0005000000 */
[----:B------:R-:W-:Y:S02]  /*4cc0*/  @!P1 IMAD.IADD R0, R9, 0x1, -R14 ;  /* 0x0000000109009824 */ /* 0x000fe400078e0a0e */
[----:B------:R-:W-:Y:S02]  /*4cd0*/  @!P1 IMAD.IADD R9, R14, 0x1, -R9 ;  /* 0x000000010e099824 */ /* 0x000fe400078e0a09 */
[----:B------:R-:W-:Y:S02]  /*4ce0*/  @!P1 IMAD R13, R0, R3, R13 ;  /* 0x00000003000d9224 */ /* 0x000fe400078e020d */
[----:B------:R-:W-:Y:S01]  /*4cf0*/  @!P1 IMAD R8, R9, R10, R8 ;  /* 0x0000000a09089224 */ /* 0x000fe200078e0208 */
[----:B---3--:R-:W-:Y:S06]  /*4d00*/  @!P4 BRA `(.L_x_92) ;  /* 0x000000340088c947 */ /* 0x008fec0003800000 */
.L_x_179:
[----:B------:R-:W-:Y:S01]  /*4d10*/  PLOP3.LUT P5, PT, P5, P0, PT, 0xf2, 0x2f ;  /* 0x00000000002f781c */ /* 0x000fe20002fa1e72 */
[----:B------:R-:W-:Y:S01]  /*4d20*/  UMOV UR14, 0x0 ;  /* 0x00000000000e7882 */ /* 0x000fe20000000000 */
[----:B------:R-:W-:Y:S01]  /*4d30*/  UMOV UR15, 0x10000000 ;  /* 0x10000000000f7882 */ /* 0x000fe20000000000 */
[----:B------:R-:W-:Y:S01]  /*4d40*/  LOP3.LUT R30, R30, 0x1, RZ, 0x3c, !PT ;  /* 0x000000011e1e7812 */ /* 0x000fe200078e3cff */
[----:B------:R-:W-:Y:S01]  /*4d50*/  UMOV UR28, UR36 ;  /* 0x00000024001c7c82 */ /* 0x000fe20008000000 */
[----:B------:R-:W-:Y:S01]  /*4d60*/  UMOV UR20, UR36 ;  /* 0x0000002400147c82 */ /* 0x000fe20008000000 */
[----:B------:R-:W-:Y:S01]  /*4d70*/  UMOV UR12, UR36 ;  /* 0x00000024000c7c82 */ /* 0x000fe20008000000 */
[----:B------:R-:W-:Y:S06]  /*4d80*/  @P3 R2UR UR36, R27 ;  /* 0x000000001b2432ca */ /* 0x000fec00000e0000 */
[----:B-1----:R-:W-:Y:S01]  /*4d90*/  @!P5 IADD3 R3, P0, PT, R32, 0x580, RZ ;  /* 0x000005802003d810 */ /* 0x002fe20007f1e0ff */
[----:B------:R-:W-:Y:S01]  /*4da0*/  @!P5 IMAD R137, R137, 0x60, RZ ;  /* 0x000000608989d824 */ /* 0x000fe200078e02ff */
[----:B------:R-:W-:Y:S01]  /*4db0*/  VOTEU.ALL UP1, P5 ;  /* 0x0000000000ff7886 */ /* 0x000fe20002820000 */
[----:B------:R-:W-:Y:S01]  /*4dc0*/  @!P5 IMAD.SHL.U32 R139, R139, 0x40, RZ ;  /* 0x000000408b8bd824 */ /* 0x000fe200078e00ff */
[----:B------:R-:W-:Y:S01]  /*4dd0*/  @!P5 R2UR UR9, R3 ;  /* 0x000000000309d2ca */ /* 0x000fe200000e0000 */
[----:B------:R-:W-:Y:S01]  /*4de0*/  @!P5 IMAD.X R0, RZ, RZ, R33, P0 ;  /* 0x000000ffff00d224 */ /* 0x000fe200000e0621 */
[----:B------:R-:W-:Y:S01]  /*4df0*/  @!P5 R2UR UR26, R137 ;  /* 0x00000000891ad2ca */ /* 0x000fe200000e0000 */
[----:B------:R-:W-:Y:S01]  /*4e00*/  @!UP1 UIADD3 UR25, UPT, UPT, UR7, 0x150, URZ ;  /* 0x0000015007199890 */ /* 0x000fe2000fffe0ff */
[----:B------:R-:W-:Y:S01]  /*4e10*/  @!P5 R2UR UR27, R139 ;  /* 0x000000008b1bd2ca */ /* 0x000fe200000e0000 */
[----:B------:R-:W-:Y:S01]  /*4e20*/  @!UP1 UIADD3 UR24, UPT, UPT, UR7, 0x300, URZ ;  /* 0x0000030007189890 */ /* 0x000fe2000fffe0ff */
[----:B------:R-:W-:Y:S01]  /*4e30*/  @!P5 R2UR UR8, R0 ;  /* 0x000000000008d2ca */ /* 0x000fe200000e0000 */
[----:B------:R-:W-:Y:S01]  /*4e40*/  VOTEU.ALL UP3, P5 ;  /* 0x0000000000ff7886 */ /* 0x000fe20002860000 */
[----:B------:R-:W-:Y:S01]  /*4e50*/  @!UP1 UIADD3 UR16, UPT, UPT, UR7, 0xb00, URZ ;  /* 0x00000b0007109890 */ /* 0x000fe2000fffe0ff */
[C---:B------:R-:W-:Y:S01]  /*4e60*/  ISETP.NE.AND P0, PT, R29.reuse, 0x2, PT ;  /* 0x000000021d00780c */ /* 0x040fe20003f05270 */
[----:B------:R-:W-:Y:S01]  /*4e70*/  VOTEU.ALL UP2, P5 ;  /* 0x0000000000ff7886 */ /* 0x000fe20002840000 */
[----:B------:R-:W-:Y:S01]  /*4e80*/  UMOV UR17, UR25 ;  /* 0x0000001900117c82 */ /* 0x000fe20008000000 */
[----:B------:R-:W-:Y:S01]  /*4e90*/  IMAD.IADD R137, R8, 0x1, R136 ;  /* 0x0000000108897824 */ /* 0x000fe200078e0288 */
[----:B------:R-:W-:Y:S01]  /*4ea0*/  SEL R3, RZ, 0x1, P0 ;  /* 0x00000001ff037807 */ /* 0x000fe20000000000 */
[----:B------:R-:W-:Y:S01]  /*4eb0*/  IMAD.U32 R10, RZ, RZ, UR9 ;  /* 0x00000009ff0a7e24 */ /* 0x000fe2000f8e00ff */
[----:B------:R-:W-:Y:S01]  /*4ec0*/  @!UP1 UIADD3 UR18, UPT, UPT, UR26, 0x20, URZ ;  /* 0x000000201a129890 */ /* 0x000fe2000fffe0ff */
[----:B------:R-:W-:Y:S01]  /*4ed0*/  SEL R29, R29, RZ, P0 ;  /* 0x000000ff1d1d7207 */ /* 0x000fe20000000000 */
[----:B------:R-:W-:Y:S01]  /*4ee0*/  UMOV UR19, UR27 ;  /* 0x0000001b00137c82 */ /* 0x000fe20008000000 */
[----:B------:R-:W-:Y:S01]  /*4ef0*/  @!UP1 UIADD3 UR10, UPT, UPT, UR26, 0x40, URZ ;  /* 0x000000401a0a9890 */ /* 0x000fe2000fffe0ff */
[----:B------:R-:W-:Y:S01]  /*4f00*/  IMAD.U32 R11, RZ, RZ, UR8 ;  /* 0x00000008ff0b7e24 */ /* 0x000fe2000f8e00ff */
[----:B------:R-:W-:Y:S01]  /*4f10*/  @!P5 R2UR UR22, R10 ;  /* 0x000000000a16d2ca */ /* 0x000fe200000e0000 */
[----:B------:R-:W-:Y:S01]  /*4f20*/  @!UP1 UIADD3 UR8, UPT, UPT, UR7, 0x1300, URZ ;  /* 0x0000130007089890 */ /* 0x000fe2000fffe0ff */
[----:B------:R-:W-:Y:S01]  /*4f30*/  LOP3.LUT R28, R28, R3, RZ, 0x3c, !PT ;  /* 0x000000031c1c7212 */ /* 0x000fe200078e3cff */
[----:B------:R-:W-:Y:S01]  /*4f40*/  VOTEU.ALL UP1, P5 ;  /* 0x0000000000ff7886 */ /* 0x000fe20002820000 */
[----:B------:R-:W-:Y:S01]  /*4f50*/  @!P5 R2UR UR23, R11 ;  /* 0x000000000b17d2ca */ /* 0x000fe200000e0000 */
[----:B------:R-:W-:Y:S01]  /*4f60*/  UMOV UR9, UR25 ;  /* 0x0000001900097c82 */ /* 0x000fe20008000000 */
[----:B------:R-:W-:Y:S01]  /*4f70*/  UMOV UR11, UR27 ;  /* 0x0000001b000b7c82 */ /* 0x000fe20008000000 */
[----:B------:R-:W-:Y:S10]  /*4f80*/  IMAD.IADD R139, R13, 0x1, R138 ;  /* 0x000000010d8b7824 */ /* 0x000ff400078e028a */
[----:B------:R2:W-:Y:S01]  /*4f90*/  @!UP3 UTMALDG.3D [UR24], [UR22], desc[UR14] ;  /* 0x00000e181600b5b4 */ /* 0x0005e20008011000 */
[----:B------:R2:W-:Y:S01]  /*4fa0*/  @!UP2 UTMALDG.3D [UR16], [UR22], desc[UR14] ;  /* 0x00000e101600a5b4 */ /* 0x0005e20008011000 */
[----:B------:R2:W-:Y:S01]  /*4fb0*/  @!UP1 UTMALDG.3D [UR8], [UR22], desc[UR14] ;  /* 0x00000e08160095b4 */ /* 0x0005e20008011000 */
[----:B------:R2:W-:Y:S01]  /*4fc0*/  @!P5 SYNCS.ARRIVE.TRANS64.RED.A0TR RZ, [UR7+0x150], R25 ;  /* 0x00015019ffffd9a7 */ /* 0x0005e20008300407 */
[----:B------:R-:W-:Y:S01]  /*4fd0*/  UPLOP3.LUT UP1, UPT, UPT, UPT, UPT, 0x80, 0x8 ;  /* 0x000000000008789c */ /* 0x000fe20003f2f070 */
[----:B------:R-:W-:Y:S01]  /*4fe0*/  SYNCS.ARRIVE.TRANS64.RED.A1T0 RZ, [UR37], RZ ;  /* 0x000000ffffff79a7 */ /* 0x000fe20008100425 */
[----:B------:R-:W-:Y:S09]  /*4ff0*/  @P3 BRA `(.L_x_93) ;  /* 0xfffffff400803947 */ /* 0x000ff2000383ffff */
[----:B------:R-:W-:Y:S07]  /*5000*/  MOV R0, UR7 ;  /* 0x0000000700007c02 */ /* 0x000fee0008000f00 */
.L_x_94:
[----:B-1----:R-:W-:-:S04]  /*5010*/  SHF.L.U32 R3, R30, 0x1f, RZ ;  /* 0x0000001f1e037819 */ /* 0x002fc800000006ff */
[----:B------:R1:W3:Y:S03]  /*5020*/  SYNCS.PHASECHK.TRANS64.TRYWAIT P0, [R0+URZ+0x158], R3 ;  /* 0x00015803000075a7 */ /* 0x0002e600080011ff */
[----:B---3--:R-:W-:Y:S05]  /*5030*/  @!P0 NANOSLEEP.SYNCS 0x989680 ;  /* 0x009896800000895d */ /* 0x008fea0003900000 */
[----:B------:R-:W3:Y:S02]  /*5040*/  @!P0 SYNCS.PHASECHK.TRANS64 P0, [R0+URZ+0x158], R3 ;  /* 0x00015803000085a7 */ /* 0x000ee400080010ff */
[----:B--23--:R-:W-:Y:S05]  /*5050*/  @P0 EXIT ;  /* 0x000000000000094d */ /* 0x00cfea0003800000 */
[----:B------:R-:W-:Y:S05]  /*5060*/  BRA `(.L_x_94) ;  /* 0xfffffffc00e87947 */ /* 0x000fea000383ffff */
.L_x_85:
[----:B------:R-:W-:-:S06]  /*5070*/  UISETP.GE.AND UP1, UPT, UR8, 0x4, UPT ;  /* 0x000000040800788c */ /* 0x000fcc000bf26270 */
[----:B------:R-:W-:-:S13]  /*5080*/  PLOP3.LUT P0, PT, PT, PT, UP1, 0x80, 0x8 ;  /* 0x000000000008781c */ /* 0x000fda0003f0f018 */
[----:B------:R-:W-:Y:S05]  /*5090*/  @!P0 EXIT ;  /* 0x000000000000894d */ /* 0x000fea0003800000 */
[----:B------:R-:W-:Y:S01]  /*50a0*/  BAR.SYNC.DEFER_BLOCKING 0x6, 0xa0 ;  /* 0x0182800000007b1d */ /* 0x000fe20000010000 */
[C---:B------:R-:W-:Y:S01]  /*50b0*/  IMAD.SHL.U32 R5, R144.reuse, 0x20, RZ ;  /* 0x0000002090057824 */ /* 0x040fe200078e00ff */
[----:B------:R-:W-:Y:S01]  /*50c0*/  CS2R R148, SRZ ;  /* 0x0000000000947805 */ /* 0x000fe2000001ff00 */
[C---:B------:R-:W-:Y:S02]  /*50d0*/  IMAD.SHL.U32 R0, R144.reuse, 0x10, RZ ;  /* 0x0000001090007824 */ /* 0x040fe400078e00ff */
[C---:B------:R-:W-:Y:S01]  /*50e0*/  IMAD.U32 R2, R144.reuse, 0x10000, RZ ;  /* 0x0001000090027824 */ /* 0x040fe200078e00ff */
[----:B------:R-:W-:Y:S02]  /*50f0*/  UMOV UR43, 0x400 ;  /* 0x00000400002b7882 */ /* 0x000fe40000000000 */
[----:B------:R-:W1:Y:S01]  /*5100*/  LDC R143, c[0x0][0x370] ;  /* 0x0000dc00ff8f7b82 */ /* 0x000e620000000800 */
[----:B------:R-:W-:Y:S01]  /*5110*/  ULEA UR43, UR37, UR43, 0x18 ;  /* 0x0000002b252b7291 */ /* 0x000fe2000f8ec0ff */
[----:B------:R-:W-:Y:S01]  /*5120*/  LOP3.LUT R7, R5, 0x80, RZ, 0xc0, !PT ;  /* 0x0000008005077812 */ /* 0x000fe200078ec0ff */
[----:B------:R-:W-:Y:S01]  /*5130*/  IMAD.SHL.U32 R145, R144, 0x4, RZ ;  /* 0x0000000490917824 */ /* 0x000fe200078e00ff */
[----:B------:R-:W-:Y:S01]  /*5140*/  LOP3.LUT R0, R0, 0x600, RZ, 0xc0, !PT ;  /* 0x0000060000007812 */ /* 0x000fe200078ec0ff */
[----:B------:R-:W-:Y:S01]  /*5150*/  UIADD3 UR4, UPT, UPT, UR43, 0x1b00, URZ ;  /* 0x00001b002b047890 */ /* 0x000fe2000fffe0ff */
[----:B------:R-:W-:Y:S01]  /*5160*/  LOP3.LUT R4, R7, 0x10, R144, 0xf8, !PT ;  /* 0x0000001007047812 */ /* 0x000fe200078ef890 */
[----:B------:R-:W-:Y:S01]  /*5170*/  IMAD.MOV.U32 R64, RZ, RZ, RZ ;  /* 0x000000ffff407224 */ /* 0x000fe200078e00ff */
[----:B------:R-:W2:Y:S01]  /*5180*/  LDC R62, c[0x0][0xb0c] ;  /* 0x0002c300ff3e7b82 */ /* 0x000ea20000000800 */
[----:B------:R-:W-:Y:S01]  /*5190*/  LOP3.LUT R0, R0, 0x60, R5, 0xf8, !PT ;  /* 0x0000006000007812 */ /* 0x000fe200078ef805 */
[----:B------:R-:W-:Y:S01]  /*51a0*/  IMAD.MOV.U32 R150, RZ, RZ, RZ ;  /* 0x000000ffff967224 */ /* 0x000fe200078e00ff */
[----:B------:R-:W-:Y:S01]  /*51b0*/  LOP3.LUT R2, R2, 0x600000, RZ, 0xc0, !PT ;  /* 0x0060000002027812 */ /* 0x000fe200078ec0ff */
[----:B------:R-:W-:Y:S01]  /*51c0*/  IMAD.MOV.U32 R153, RZ, RZ, RZ ;  /* 0x000000ffff997224 */ /* 0x000fe200078e00ff */
[----:B------:R-:W-:Y:S01]  /*51d0*/  LOP3.LUT R145, R4, 0x10, R145, 0x78, !PT ;  /* 0x0000001004917812 */ /* 0x000fe200078e7891 */
[----:B------:R-:W-:Y:S01]  /*51e0*/  IMAD.U32 R151, RZ, RZ, UR4 ;  /* 0x00000004ff977e24 */ /* 0x000fe2000f8e00ff */
[----:B------:R-:W-:Y:S01]  /*51f0*/  LOP3.LUT R0, R0, 0x100, R5, 0xf8, !PT ;  /* 0x0000010000007812 */ /* 0x000fe200078ef805 */
[----:B------:R-:W4:Y:S01]  /*5200*/  LDC R141, c[0x0][0xb20] ;  /* 0x0002c800ff8d7b82 */ /* 0x000f220000000800 */
[----:B------:R-:W3:Y:S01]  /*5210*/  LDS R3, [UR43+0x220] ;  /* 0x0002202bff037984 */ /* 0x000ee20008000800 */
[----:B------:R-:W1:Y:S01]  /*5220*/  LDCU.64 UR46, c[0x0][0x348] ;  /* 0x00006900ff2e77ac */ /* 0x000e620008000a00 */
[----:B------:R-:W-:Y:S01]  /*5230*/  LOP3.LUT R145, R0, R145, RZ, 0xfc, !PT ;  /* 0x0000009100917212 */ /* 0x000fe200078efcff */
[----:B------:R-:W1:Y:S04]  /*5240*/  LDCU.64 UR38, c[0x0][0x888] ;  /* 0x00011100ff2677ac */ /* 0x000e680008000a00 */
[----:B------:R-:W1:Y:S01]  /*5250*/  LDC R61, c[0x0][0xb30] ;  /* 0x0002cc00ff3d7b82 */ /* 0x000e620000000800 */
[----:B------:R-:W-:-:S07]  /*5260*/  UIADD3 UR42, UPT, UPT, UR43, 0x300, URZ ;  /* 0x000003002b2a7890 */ /* 0x000fce000fffe0ff */
[----:B------:R-:W1:Y:S08]  /*5270*/  LDC.64 R126, c[0x0][0xb10] ;  /* 0x0002c400ff7e7b82 */ /* 0x000e700000000a00 */
[----:B------:R-:W1:Y:S08]  /*5280*/  LDC.64 R58, c[0x0][0xb18] ;  /* 0x0002c600ff3a7b82 */ /* 0x000e700000000a00 */
[----:B------:R-:W1:Y:S08]  /*5290*/  LDC.64 R122, c[0x0][0x888] ;  /* 0x00022200ff7a7b82 */ /* 0x000e700000000a00 */
[----:B------:R-:W1:Y:S01]  /*52a0*/  LDC.64 R56, c[0x0][0xb28] ;  /* 0x0002ca00ff387b82 */ /* 0x000e620000000a00 */
[----:B---3--:R-:W-:-:S07]  /*52b0*/  IMAD.IADD R2, R3, 0x1, R2 ;  /* 0x0000000103027824 */ /* 0x008fce00078e0202 */
[----:B------:R-:W3:Y:S08]  /*52c0*/  LDC.64 R124, c[0x0][0x890] ;  /* 0x00022400ff7c7b82 */ /* 0x000ef00000000a00 */
[----:B------:R-:W1:Y:S08]  /*52d0*/  LDC.64 R120, c[0x0][0x8b0] ;  /* 0x00022c00ff787b82 */ /* 0x000e700000000a00 */
[----:B------:R-:W1:Y:S08]  /*52e0*/  LDC.64 R118, c[0x0][0x8a8] ;  /* 0x00022a00ff767b82 */ /* 0x000e700000000a00 */
[----:B--2-4-:R-:W1:Y:S02]  /*52f0*/  LDC R142, c[0x0][0x374] ;  /* 0x0000dd00ff8e7b82 */ /* 0x014e640000000800 */
.L_x_114:
[----:B------:R-:W-:Y:S02]  /*5300*/  LEA R0, R153, UR43, 0x3 ;  /* 0x0000002b99007c11 */ /* 0x000fe4000f8e18ff */
[----:B------:R-:W-:Y:S02]  /*5310*/  SHF.L.U32 R3, R149, 0x1f, RZ ;  /* 0x0000001f95037819 */ /* 0x000fe400000006ff */
[----:B------:R-:W-:Y:S02]  /*5320*/  LEA R16, R153, UR43, 0x4 ;  /* 0x0000002b99107c11 */ /* 0x000fe4000f8e20ff */
[----:B--2---:R-:W2:Y:S02]  /*5330*/  SYNCS.PHASECHK.TRANS64.TRYWAIT P0, [R0+URZ+0x170], R3 ;  /* 0x00017003000075a7 */ /* 0x004ea400080011ff */
[----:B-12---:R-:W-:Y:S05]  /*5340*/  @!P0 BRA `(.L_x_95) ;  /* 0x0000003000108947 */ /* 0x006fea0003800000 */
.L_x_180:
[----:B------:R-:W4:Y:S01]  /*5350*/  LDC.64 R14, c[0x0][0xb10] ;  /* 0x0002c400ff0e7b82 */ /* 0x000f220000000a00 */
[----:B------:R-:W3:Y:S01]  /*5360*/  LDS.128 R16, [R16+0x200] ;  /* 0x0002000010107984 */ /* 0x000ee20000000c00 */
[----:B-1----:R-:W-:Y:S01]  /*5370*/  ISETP.NE.AND P1, PT, R61, 0x1, PT ;  /* 0x000000013d00780c */ /* 0x002fe20003f25270 */
[----:B--2---:R-:W-:Y:S01]  /*5380*/  VIADD R0, R0, 0x180 ;  /* 0x0000018000007836 */ /* 0x004fe20000000000 */
[----:B------:R-:W-:Y:S04]  /*5390*/  ISETP.GE.AND P0, PT, R60, 0x1, PT ;  /* 0x000000013c00780c */ /* 0x000fe80003f06270 */
[----:B------:R-:W1:Y:S01]  /*53a0*/  LDC.64 R12, c[0x0][0xb18] ;  /* 0x0002c600ff0c7b82 */ /* 0x000e620000000a00 */
[----:B------:R-:W-:Y:S01]  /*53b0*/  PRMT R0, RZ, 0x654, R0 ;  /* 0x00000654ff007816 */ /* 0x000fe20000000000 */
[----:B------:R-:W-:Y:S01]  /*53c0*/  @!PT LDS RZ, [RZ] ;  /* 0x00000000fffff984 */ /* 0x000fe20000000800 */
[----:B------:R-:W-:Y:S01]  /*53d0*/  @!PT LDS RZ, [RZ] ;  /* 0x00000000fffff984 */ /* 0x000fe20000000800 */
[----:B------:R-:W-:Y:S01]  /*53e0*/  @!PT LDS RZ, [RZ] ;  /* 0x00000000fffff984 */ /* 0x000fe20000000800 */
[----:B------:R-:W-:Y:S01]  /*53f0*/  @!PT LDS RZ, [RZ] ;  /* 0x00000000fffff984 */ /* 0x000fe20000000800 */
[----:B------:R2:W-:Y:S06]  /*5400*/  MEMBAR.ALL.CTA ;  /* 0x0000000000007992 */ /* 0x0005ec0000008000 */
[----:B--2---:R-:W2:Y:S01]  /*5410*/  FENCE.VIEW.ASYNC.S ;  /* 0x00000000000073c6 */ /* 0x004ea20000000000 */
[----:B------:R-:W1:Y:S08]  /*5420*/  @!P1 LDC R11, c[0x0][0xb20] ;  /* 0x0002c800ff0b9b82 */ /* 0x000e700000000800 */
[----:B------:R-:W1:Y:S01]  /*5430*/  @!P1 LDC R10, c[0x0][0xb0c] ;  /* 0x0002c300ff0a9b82 */ /* 0x000e620000000800 */
[----:B--2---:R2:W-:Y:S01]  /*5440*/  SYNCS.ARRIVE.TRANS64.RED.A1T0 RZ, [R0+URZ], RZ ;  /* 0x000000ff00ff79a7 */ /* 0x0045e200081004ff */
[----:B---3--:R-:W-:Y:S04]  /*5450*/  LOP3.LUT P4, RZ, R18, 0x1, RZ, 0xc0, !PT ;  /* 0x0000000112ff7812 */ /* 0x008fe8000788c0ff */
[----:B------:R-:W-:Y:S09]  /*5460*/  P2R R152, PR, RZ, 0x10 ;  /* 0x00000010ff987803 */ /* 0x000ff20000000000 */
[----:B------:R-:W-:Y:S02]  /*5470*/  @P4 MOV R65, R16 ;  /* 0x0000001000414202 */ /* 0x000fe40000000f00 */
[----:B------:R-:W-:Y:S01]  /*5480*/  @P4 LOP3.LUT R63, R17, 0xffff, RZ, 0xc0, !PT ;  /* 0x0000ffff113f4812 */ /* 0x000fe200078ec0ff */
[----:B--2-4-:R-:W-:Y:S06]  /*5490*/  @!P0 BRA `(.L_x_96) ;  /* 0x0000000000a48947 */ /* 0x014fec0003800000 */
[----:B------:R-:W-:Y:S01]  /*54a0*/  IMAD.HI.U32 R22, R142, R59, RZ ;  /* 0x0000003b8e167227 */ /* 0x000fe200078e00ff */
[----:B------:R-:W-:Y:S02]  /*54b0*/  ISETP.NE.AND P0, PT, R58, 0x1, PT ;  /* 0x000000013a00780c */ /* 0x000fe40003f05270 */
[----:B------:R-:W-:Y:S01]  /*54c0*/  ISETP.NE.AND P2, PT, R60, 0x1, PT ;  /* 0x000000013c00780c */ /* 0x000fe20003f45270 */
[-C--:B------:R-:W-:Y:S01]  /*54d0*/  IMAD.HI.U32 R20, R143, R126.reuse, RZ ;  /* 0x0000007e8f147227 */ /* 0x080fe200078e00ff */
[----:B------:R-:W-:Y:S02]  /*54e0*/  SHF.R.U32.HI R21, RZ, R141, R22 ;  /* 0x0000008dff157219 */ /* 0x000fe40000011616 */
[----:B------:R-:W-:Y:S01]  /*54f0*/  ISETP.NE.AND P3, PT, R62, 0x1, PT ;  /* 0x000000013e00780c */ /* 0x000fe20003f65270 */
[----:B------:R-:W-:Y:S01]  /*5500*/  IMAD.HI.U32 R26, R63, R59, RZ ;  /* 0x0000003b3f1a7227 */ /* 0x000fe200078e00ff */
[----:B------:R-:W-:Y:S02]  /*5510*/  SHF.R.U32.HI R20, RZ, R127, R20 ;  /* 0x0000007fff147219 */ /* 0x000fe40000011614 */
[----:B------:R-:W-:Y:S01]  /*5520*/  SEL R3, R142, R21, !P0 ;  /* 0x000000158e037207 */ /* 0x000fe20004000000 */
[----:B------:R-:W-:Y:S01]  /*5530*/  IMAD.HI.U32 R24, R65, R126, RZ ;  /* 0x0000007e41187227 */ /* 0x000fe200078e00ff */
[----:B------:R-:W-:Y:S03]  /*5540*/  SEL R7, R143, R20, !P3 ;  /* 0x000000148f077207 */ /* 0x000fe60005800000 */
[-C--:B------:R-:W-:Y:S01]  /*5550*/  IMAD.HI.U32 R20, R3, R56.reuse, RZ ;  /* 0x0000003803147227 */ /* 0x080fe200078e00ff */
[----:B------:R-:W-:Y:S03]  /*5560*/  SHF.R.U32.HI R24, RZ, R127, R24 ;  /* 0x0000007fff187219 */ /* 0x000fe60000011618 */
[----:B------:R-:W-:Y:S01]  /*5570*/  IMAD.HI.U32 R22, R7, R56, RZ ;  /* 0x0000003807167227 */ /* 0x000fe200078e00ff */
[----:B------:R-:W-:Y:S02]  /*5580*/  @P2 SHF.R.U32.HI R3, RZ, R57, R20 ;  /* 0x00000039ff032219 */ /* 0x000fe40000011614 */
[----:B------:R-:W-:Y:S02]  /*5590*/  SHF.R.U32.HI R20, RZ, R141, R26 ;  /* 0x0000008dff147219 */ /* 0x000fe4000001161a */
[----:B------:R-:W-:Y:S01]  /*55a0*/  @P2 SHF.R.U32.HI R7, RZ, R57, R22 ;  /* 0x00000039ff072219 */ /* 0x000fe20000011616 */
[C---:B------:R-:W-:Y:S01]  /*55b0*/  IMAD R4, R60.reuse, R3, RZ ;  /* 0x000000033c047224 */ /* 0x040fe200078e02ff */
[----:B------:R-:W-:Y:S02]  /*55c0*/  SEL R5, R63, R20, !P0 ;  /* 0x000000143f057207 */ /* 0x000fe40004000000 */
[----:B------:R-:W-:Y:S01]  /*55d0*/  SEL R3, R65, R24, !P3 ;  /* 0x0000001841037207 */ /* 0x000fe20005800000 */
[----:B------:R-:W-:Y:S01]  /*55e0*/  IMAD R6, R60, R7, RZ ;  /* 0x000000073c067224 */ /* 0x000fe200078e02ff */
[C---:B------:R-:W-:Y:S01]  /*55f0*/  ISETP.GE.AND P0, PT, R5.reuse, R4, PT ;  /* 0x000000040500720c */ /* 0x040fe20003f06270 */
[----:B------:R-:W-:Y:S03]  /*5600*/  IMAD.HI.U32 R8, R5, R56, RZ ;  /* 0x0000003805087227 */ /* 0x000fe600078e00ff */
[----:B------:R-:W-:Y:S01]  /*5610*/  ISETP.GE.OR P0, PT, R3, R6, P0 ;  /* 0x000000060300720c */ /* 0x000fe20000706670 */
[----:B------:R-:W-:Y:S01]  /*5620*/  IMAD.MOV R6, RZ, RZ, -R3 ;  /* 0x000000ffff067224 */ /* 0x000fe200078e0a03 */
[-C--:B------:R-:W-:Y:S03]  /*5630*/  SHF.R.U32.HI R8, RZ, R57.reuse, R8 ;  /* 0x00000039ff087219 */ /* 0x080fe60000011608 */
[----:B------:R-:W-:Y:S01]  /*5640*/  IMAD R65, R62, R6, R65 ;  /* 0x000000063e417224 */ /* 0x000fe200078e0241 */
[----:B------:R-:W-:Y:S05]  /*5650*/  SEL R9, R5, R8, !P2 ;  /* 0x0000000805097207 */ /* 0x000fea0005000000 */
[----:B------:R-:W-:Y:S02]  /*5660*/  IMAD.MOV R8, RZ, RZ, -R9 ;  /* 0x000000ffff087224 */ /* 0x000fe400078e0a09 */
[C---:B------:R-:W-:Y:S04]  /*5670*/  @!P0 IMAD.HI.U32 R4, R3.reuse, R56, RZ ;  /* 0x0000003803048227 */ /* 0x040fe800078e00ff */
[----:B------:R-:W-:Y:S01]  /*5680*/  IMAD R8, R60, R8, R5 ;  /* 0x000000083c087224 */ /* 0x000fe200078e0205 */
[----:B------:R-:W-:Y:S04]  /*5690*/  @!P0 SHF.R.U32.HI R4, RZ, R57, R4 ;  /* 0x00000039ff048219 */ /* 0x000fe80000011604 */
[----:B------:R-:W-:Y:S02]  /*56a0*/  @!P0 SEL R0, R3, R4, !P2 ;  /* 0x0000000403008207 */ /* 0x000fe40005000000 */
[----:B------:R-:W-:Y:S02]  /*56b0*/  IADD3 R4, PT, PT, -R5, RZ, RZ ;  /* 0x000000ff05047210 */ /* 0x000fe40007ffe1ff */
[----:B------:R-:W-:Y:S01]  /*56c0*/  @!P0 IADD3 R9, PT, PT, R9, -R0, RZ ;  /* 0x8000000009098210 */ /* 0x000fe20007ffe0ff */
[----:B------:R-:W-:Y:S02]  /*56d0*/  @!P0 IMAD R0, R7, R8, R0 ;  /* 0x0000000807008224 */ /* 0x000fe400078e0200 */
[----:B------:R-:W-:Y:S02]  /*56e0*/  IMAD R63, R58, R4, R63 ;  /* 0x000000043a3f7224 */ /* 0x000fe400078e023f */
[----:B------:R-:W-:Y:S02]  /*56f0*/  @!P0 IMAD R5, R9, R60, R3 ;  /* 0x0000003c09058224 */ /* 0x000fe400078e0203 */
[----:B------:R-:W-:Y:S04]  /*5700*/  @!P0 IMAD.MOV.U32 R3, RZ, RZ, R0 ;  /* 0x000000ffff038224 */ /* 0x000fe800078e0000 */
[----:B------:R-:W-:Y:S02]  /*5710*/  IMAD R65, R3, R62, R65 ;  /* 0x0000003e03417224 */ /* 0x000fe400078e0241 */
[----:B------:R-:W-:Y:S07]  /*5720*/  IMAD R63, R5, R58, R63 ;  /* 0x0000003a053f7224 */ /* 0x000fee00078e023f */
.L_x_96:
[----:B-1----:R-:W-:Y:S01]  /*5730*/  @!P1 IMAD.HI.U32 R4, R63, R13, RZ ;  /* 0x0000000d3f049227 */ /* 0x002fe200078e00ff */
[----:B------:R-:W-:Y:S01]  /*5740*/  @!P1 ISETP.NE.AND P0, PT, R12, 0x1, PT ;  /* 0x000000010c00980c */ /* 0x000fe20003f05270 */
[----:B------:R-:W-:Y:S01]  /*5750*/  ULOP3.LUT UP0, URZ, UR42, 0x90, URZ, 0xc0, !UPT ;  /* 0x000000902aff7892 */ /* 0x000fe2000f80c0ff */
[----:B------:R-:W-:Y:S01]  /*5760*/  @!P1 ISETP.NE.AND P2, PT, R10, 0x1, PT ;  /* 0x000000010a00980c */ /* 0x000fe20003f45270 */
[----:B------:R-:W-:Y:S01]  /*5770*/  @!P1 IMAD.HI.U32 R0, R65, R14, RZ ;  /* 0x0000000e41009227 */ /* 0x000fe200078e00ff */
[----:B------:R-:W-:Y:S02]  /*5780*/  @!P1 SHF.R.U32.HI R4, RZ, R11, R4 ;  /* 0x0000000bff049219 */ /* 0x000fe40000011604 */
[----:B------:R-:W-:Y:S01]  /*5790*/  @P4 SHF.R.U32.HI R147, RZ, 0x10, R17 ;  /* 0x00000010ff934819 */ /* 0x000fe20000011611 */
[----:B------:R-:W-:Y:S01]  /*57a0*/  VIADD R153, R153, 0x1 ;  /* 0x0000000199997836 */ /* 0x000fe20000000000 */
[----:B------:R-:W-:Y:S02]  /*57b0*/  @!P1 SHF.R.U32.HI R0, RZ, R15, R0 ;  /* 0x0000000fff009219 */ /* 0x000fe40000011600 */
[----:B------:R-:W-:Y:S02]  /*57c0*/  @!P1 SEL R3, R63, R4, !P0 ;  /* 0x000000043f039207 */ /* 0x000fe40004000000 */
[----:B------:R-:W-:Y:S05]  /*57d0*/  @!P1 SEL R4, R65, R0, !P2 ;  /* 0x0000000041049207 */ /* 0x000fea0005000000 */
[----:B------:R-:W-:Y:S02]  /*57e0*/  @!P1 IMAD.IADD R0, R3, 0x1, -R4 ;  /* 0x0000000103009824 */ /* 0x000fe400078e0a04 */
[----:B------:R-:W-:Y:S02]  /*57f0*/  @!P1 IMAD.IADD R3, R4, 0x1, -R3 ;  /* 0x0000000104039824 */ /* 0x000fe400078e0a03 */
[----:B------:R-:W-:Y:S02]  /*5800*/  @!P1 IMAD R65, R0, R10, R65 ;  /* 0x0000000a00419224 */ /* 0x000fe400078e0241 */
[----:B------:R-:W-:Y:S01]  /*5810*/  @!P1 IMAD R63, R3, R12, R63 ;  /* 0x0000000c033f9224 */ /* 0x000fe200078e023f */
[----:B------:R-:W-:Y:S06]  /*5820*/  BRA.U !UP0, `(.L_x_97) ;  /* 0x0000000108407547 */ /* 0x000fec000b800000 */
[----:B------:R-:W1:Y:S01]  /*5830*/  LDCU.64 UR8, c[0x4][0x80] ;  /* 0x01001000ff0877ac */ /* 0x000e620008000a00 */
[----:B------:R-:W-:Y:S01]  /*5840*/  MOV R15, 0x0 ;  /* 0x00000000000f7802 */ /* 0x000fe20000000f00 */
[----:B------:R-:W-:Y:S02]  /*5850*/  HFMA2 R12, -RZ, RZ, 0, 5.9604644775390625e-08 ;  /* 0x00000001ff0c7431 */ /* 0x000fe400000001ff */
[----:B------:R-:W-:Y:S02]  /*5860*/  IMAD.MOV.U32 R8, RZ, RZ, 0x70 ;  /* 0x00000070ff087424 */ /* 0x000fe400078e00ff */
[----:B------:R-:W-:Y:S01]  /*5870*/  IMAD.MOV.U32 R13, RZ, RZ, RZ ;  /* 0x000000ffff0d7224 */ /* 0x000fe200078e00ff */
[----:B------:R-:W2:Y:S01]  /*5880*/  LDCU.64 UR6, c[0x4][0x88] ;  /* 0x01001100ff0677ac */ /* 0x000ea20008000a00 */
[----:B------:R-:W3:Y:S01]  /*5890*/  LDC.64 R14, c[0x4][R15] ;  /* 0x010000000f0e7b82 */ /* 0x000ee20000000a00 */
[----:B------:R-:W4:Y:S01]  /*58a0*/  LDCU.64 UR4, c[0x4][0x8] ;  /* 0x01000100ff0477ac */ /* 0x000f220008000a00 */
[----:B-1----:R-:W-:Y:S01]  /*58b0*/  MOV R5, UR9 ;  /* 0x0000000900057c02 */ /* 0x002fe20008000f00 */
[----:B------:R-:W-:Y:S01]  /*58c0*/  IMAD.U32 R4, RZ, RZ, UR8 ;  /* 0x00000008ff047e24 */ /* 0x000fe2000f8e00ff */
[----:B--2---:R-:W-:Y:S01]  /*58d0*/  MOV R7, UR7 ;  /* 0x0000000700077c02 */ /* 0x004fe20008000f00 */
[----:B------:R-:W-:Y:S01]  /*58e0*/  IMAD.U32 R6, RZ, RZ, UR6 ;  /* 0x00000006ff067e24 */ /* 0x000fe2000f8e00ff */
[----:B----4-:R-:W-:Y:S01]  /*58f0*/  MOV R11, UR5 ;  /* 0x00000005000b7c02 */ /* 0x010fe20008000f00 */
[----:B------:R-:W-:Y:S02]  /*5900*/  IMAD.U32 R10, RZ, RZ, UR4 ;  /* 0x00000004ff0a7e24 */ /* 0x000fe4000f8e00ff */
[----:B------:R-:W-:Y:S07]  /*5910*/  LEPC R20, `(.L_x_97) ;  /* 0x000000001014794e */ /* 0x000fee0000000000 */
[----:B---3-5:R-:W-:Y:S05]  /*5920*/  CALL.ABS.NOINC R14 ;  /* 0x000000000e007343 */ /* 0x028fea0003c00000 */
.L_x_97:
[----:B------:R-:W-:Y:S01]  /*5930*/  LOP3.LUT P0, RZ, R151, 0x90, RZ, 0xc0, !PT ;  /* 0x0000009097ff7812 */ /* 0x000fe2000780c0ff */
[----:B------:R-:W-:Y:S11]  /*5940*/  BSSY.RECONVERGENT B6, `(.L_x_98) ;  /* 0x0000013000067945 */ /* 0x000ff60003800200 */
[----:B------:R-:W-:Y:S01]  /*5950*/  @!UPT UIADD3 URZ, UPT, UPT, URZ, URZ, URZ ;  /* 0x000000fffffff290 */ /* 0x000fe2000fffe0ff */
[----:B------:R-:W-:Y:S05]  /*5960*/  @!P0 BRA `(.L_x_99) ;  /* 0x0000000000408947 */ /* 0x000fea0003800000 */
        /* <DEDUP_REMOVED lines=16> */
.L_x_99:
[----:B------:R-:W-:Y:S05]  /*5a70*/  BSYNC.RECONVERGENT B6 ;  /* 0x0000000000067941 */ /* 0x000fea0003800200 */
.L_x_98:
[----:B------:R-:W-:Y:S01]  /*5a80*/  ISETP.NE.U32.AND P3, PT, R124, RZ, PT ;  /* 0x000000ff7c00720c */ /* 0x000fe20003f65070 */
[----:B------:R-:W-:Y:S01]  /*5a90*/  UISETP.NE.AND UP1, UPT, UR44, URZ, UPT ;  /* 0x000000ff2c00728c */ /* 0x000fe2000bf25270 */
[----:B------:R-:W-:Y:S02]  /*5aa0*/  ISETP.NE.U32.AND P4, PT, R120, RZ, PT ;  /* 0x000000ff7800720c */ /* 0x000fe40003f85070 */
[----:B------:R-:W-:Y:S02]  /*5ab0*/  ISETP.NE.AND.EX P3, PT, R125, RZ, PT, P3 ;  /* 0x000000ff7d00720c */ /* 0x000fe40003f65330 */
[----:B------:R-:W-:Y:S02]  /*5ac0*/  PLOP3.LUT P1, PT, PT, PT, PT, 0x8, 0x80 ;  /* 0x000000000080781c */ /* 0x000fe40003f2e170 */
[----:B------:R-:W-:Y:S02]  /*5ad0*/  PLOP3.LUT P0, PT, PT, PT, UP1, 0x80, 0x8 ;  /* 0x000000000008781c */ /* 0x000fe40003f0f018 */
[----:B------:R-:W-:Y:S02]  /*5ae0*/  ISETP.NE.AND.EX P4, PT, R121, RZ, PT, P4 ;  /* 0x000000ff7900720c */ /* 0x000fe40003f85340 */
[----:B------:R-:W1:Y:S09]  /*5af0*/  @UP1 LDCU.64 UR4, c[0x0][0x888] ;  /* 0x00011100ff0417ac */ /* 0x000e720008000a00 */
[----:B------:R-:W-:Y:S01]  /*5b00*/  @P0 PLOP3.LUT P1, PT, P3, PT, PT, 0x80, 0x8 ;  /* 0x000000000008081c */ /* 0x000fe20001f2f070 */
[----:B-1----:R-:W-:Y:S04]  /*5b10*/  @UP1 UISETP.NE.U32.AND UP0, UPT, UR4, URZ, UPT ;  /* 0x000000ff0400128c */ /* 0x002fe8000bf05070 */
[----:B------:R-:W-:Y:S04]  /*5b20*/  @UP1 UISETP.NE.AND.EX UP0, UPT, UR5, URZ, UPT, UP0 ;  /* 0x000000ff0500128c */ /* 0x000fe8000bf05300 */
[----:B------:R-:W-:Y:S01]  /*5b30*/  @UP1 USEL UR4, URZ, 0xffffffff, UP0 ;  /* 0xffffffffff041887 */ /* 0x000fe20008000000 */
[----:B------:R-:W-:Y:S11]  /*5b40*/  @!P3 BRA `(.L_x_100) ;  /* 0x00000000002cb947 */ /* 0x000ff60003800000 */
[----:B------:R-:W-:Y:S01]  /*5b50*/  ISETP.NE.U32.AND P2, PT, R122, RZ, PT ;  /* 0x000000ff7a00720c */ /* 0x000fe20003f45070 */
[----:B------:R-:W-:Y:S03]  /*5b60*/  IMAD.MOV.U32 R140, RZ, RZ, 0x1 ;  /* 0x00000001ff8c7424 */ /* 0x000fe600078e00ff */
[----:B------:R-:W-:Y:S11]  /*5b70*/  ISETP.NE.AND.EX P2, PT, R123, RZ, PT, P2 ;  /* 0x000000ff7b00720c */ /* 0x000ff60003f45320 */
[----:B------:R-:W-:Y:S02]  /*5b80*/  @!UPT UIADD3 URZ, UPT, UPT, URZ, URZ, URZ ;  /* 0x000000fffffff290 */ /* 0x000fe4000fffe0ff */
[----:B------:R-:W1:Y:S01]  /*5b90*/  @P2 LDC.64 R4, c[0x0][0x888] ;  /* 0x00022200ff042b82 */ /* 0x000e620000000a00 */
[----:B------:R-:W-:Y:S04]  /*5ba0*/  @P2 IMAD R0, R124, UR36, RZ ;  /* 0x000000247c002c24 */ /* 0x000fe8000f8e02ff */
[----:B-1----:R-:W-:Y:S04]  /*5bb0*/  @P2 IMAD.WIDE R4, R0, 0x4, R4 ;  /* 0x0000000400042825 */ /* 0x002fe800078e0204 */
[----:B------:R-:W-:Y:S01]  /*5bc0*/  HFMA2 R0, -RZ, RZ, 0, 5.9604644775390625e-08 ;  /* 0x00000001ff007431 */ /* 0x000fe200000001ff */
[----:B-----5:R1:W5:Y:S04]  /*5bd0*/  @P2 LDG.E R68, desc[UR40][R4.64] ;  /* 0x0000002804442981 */ /* 0x020368000c1e1900 */
[----:B------:R-:W-:Y:S01]  /*5be0*/  @!P2 PRMT R140, R0, 0x7610, R140 ;  /* 0x00007610008ca816 */ /* 0x000fe2000000008c */
[----:B-1----:R-:W2:Y:S06]  /*5bf0*/  @!P2 LDC R68, c[0x0][0x880] ;  /* 0x00022000ff44ab82 */ /* 0x002eac0000000800 */
.L_x_100:
[----:B------:R-:W-:Y:S05]  /*5c00*/  @!P4 BRA `(.L_x_101) ;  /* 0x000000000020c947 */ /* 0x000fea0003800000 */
[----:B------:R-:W-:Y:S04]  /*5c10*/  ISETP.NE.U32.AND P2, PT, R118, RZ, PT ;  /* 0x000000ff7600720c */ /* 0x000fe80003f45070 */
[----:B------:R-:W-:Y:S11]  /*5c20*/  ISETP.NE.AND.EX P2, PT, R119, RZ, PT, P2 ;  /* 0x000000ff7700720c */ /* 0x000ff60003f45320 */
[----:B------:R-:W-:Y:S02]  /*5c30*/  @!UPT UIADD3 URZ, UPT, UPT, URZ, URZ, URZ ;  /* 0x000000fffffff290 */ /* 0x000fe4000fffe0ff */
[----:B------:R-:W1:Y:S01]  /*5c40*/  @P2 LDC.64 R4, c[0x0][0x8a8] ;  /* 0x00022a00ff042b82 */ /* 0x000e620000000a00 */
[----:B------:R-:W-:Y:S04]  /*5c50*/  @P2 IMAD R0, R120, UR36, RZ ;  /* 0x0000002478002c24 */ /* 0x000fe8000f8e02ff */
[----:B-1----:R-:W-:Y:S05]  /*5c60*/  @P2 IMAD.WIDE R4, R0, 0x4, R4 ;  /* 0x0000000400042825 */ /* 0x002fea00078e0204 */
[----:B-----5:R1:W5:Y:S02]  /*5c70*/  @P2 LDG.E R66, desc[UR40][R4.64] ;  /* 0x0000002804422981 */ /* 0x020364000c1e1900 */
[----:B-1----:R-:W3:Y:S02]  /*5c80*/  @!P2 LDC R66, c[0x0][0x8a0] ;  /* 0x00022800ff42ab82 */ /* 0x002ee40000000800 */
.L_x_101:
[----:B--2--5:R-:W-:Y:S01]  /*5c90*/  @P0 ISETP.NE.AND P4, PT, R68, RZ, PT ;  /* 0x000000ff4400020c */ /* 0x024fe20003f85270 */
[----:B------:R-:W-:Y:S01]  /*5ca0*/  IMAD.U32 R0, RZ, RZ, UR4 ;  /* 0x00000004ff007e24 */ /* 0x000fe2000f8e00ff */
[----:B------:R-:W-:Y:S01]  /*5cb0*/  @P0 LOP3.LUT P2, RZ, R140, 0xff, RZ, 0xc0, !PT ;  /* 0x000000ff8cff0812 */ /* 0x000fe2000784c0ff */
[----:B------:R-:W-:Y:S01]  /*5cc0*/  BSSY B1, `(.L_x_102) ;  /* 0x0000038000017945 */ /* 0x000fe20003800000 */
[----:B------:R-:W-:Y:S02]  /*5cd0*/  @P0 SEL R3, RZ, 0xffffffff, P4 ;  /* 0xffffffffff030807 */ /* 0x000fe40002000000 */
[----:B------:R-:W-:Y:S02]  /*5ce0*/  CS2R R86, SRZ ;  /* 0x0000000000567805 */ /* 0x000fe4000001ff00 */
[----:B------:R-:W-:Y:S02]  /*5cf0*/  LEA R128, R64, UR43, 0x3 ;  /* 0x0000002b40807c11 */ /* 0x000fe4000f8e18ff */
[----:B------:R-:W-:Y:S02]  /*5d00*/  CS2R R84, SRZ ;  /* 0x0000000000547805 */ /* 0x000fe4000001ff00 */
[----:B------:R-:W-:Y:S02]  /*5d10*/  @P1 SEL R3, R0, R3, !P2 ;  /* 0x0000000300031207 */ /* 0x000fe40005000000 */
[----:B------:R-:W-:Y:S02]  /*5d20*/  CS2R R82, SRZ ;  /* 0x0000000000527805 */ /* 0x000fe4000001ff00 */
[----:B------:R-:W-:Y:S02]  /*5d30*/  SHF.L.U32 R9, R150, 0x1f, RZ ;  /* 0x0000001f96097819 */ /* 0x000fe400000006ff */
[----:B------:R-:W-:Y:S02]  /*5d40*/  CS2R R80, SRZ ;  /* 0x0000000000507805 */ /* 0x000fe4000001ff00 */
[----:B------:R-:W-:Y:S02]  /*5d50*/  @P0 LOP3.LUT R3, R3, 0x1, RZ, 0xc0, !PT ;  /* 0x0000000103030812 */ /* 0x000fe400078ec0ff */
[----:B------:R-:W-:Y:S02]  /*5d60*/  CS2R R74, SRZ ;  /* 0x00000000004a7805 */ /* 0x000fe4000001ff00 */
[----:B------:R-:W-:Y:S02]  /*5d70*/  PLOP3.LUT P5, PT, PT, PT, PT, 0x8, 0x80 ;  /* 0x000000000080781c */ /* 0x000fe40003fae170 */
[----:B------:R-:W-:Y:S02]  /*5d80*/  CS2R R72, SRZ ;  /* 0x0000000000487805 */ /* 0x000fe4000001ff00 */
[----:B------:R-:W-:Y:S11]  /*5d90*/  ISETP.NE.U32.OR P1, PT, R3, 0x1, !P0 ;  /* 0x000000010300780c */ /* 0x000ff60004725470 */
[----:B------:R-:W-:Y:S02]  /*5da0*/  @!UPT UIADD3 URZ, UPT, UPT, URZ, URZ, URZ ;  /* 0x000000fffffff290 */ /* 0x000fe4000fffe0ff */
[----:B------:R-:W-:Y:S04]  /*5db0*/  @P1 SHF.L.U32 R4, R148, 0x1f, RZ ;  /* 0x0000001f94041819 */ /* 0x000fe800000006ff */
[----:B------:R-:W1:Y:S01]  /*5dc0*/  @P1 SYNCS.PHASECHK.TRANS64.TRYWAIT P0, [UR43+0x150], R4 ;  /* 0x00015004ff0015a7 */ /* 0x000e62000800112b */
[----:B------:R2:W4:Y:S01]  /*5dd0*/  SYNCS.PHASECHK.TRANS64.TRYWAIT P4, [R128+URZ+0x190], R9 ;  /* 0x00019009800075a7 */ /* 0x00052200080811ff */
[----:B-1----:R-:W-:Y:S01]  /*5de0*/  @P1 PLOP3.LUT P5, PT, P0, PT, PT, 0x8, 0x80 ;  /* 0x000000000080181c */ /* 0x002fe200007ae170 */
[----:B------:R-:W-:Y:S01]  /*5df0*/  @!UPT UIADD3 URZ, UPT, UPT, URZ, URZ, URZ ;  /* 0x000000fffffff290 */ /* 0x000fe2000fffe0ff */
[----:B--2-4-:R-:W-:Y:S11]  /*5e00*/  @!P1 BRA `(.L_x_103) ;  /* 0x00000000008c9947 */ /* 0x014ff60003800000 */
[----:B------:R-:W-:Y:S01]  /*5e10*/  ISETP.NE.U32.AND P0, PT, RZ, UR38, PT ;  /* 0x00000026ff007c0c */ /* 0x000fe2000bf05070 */
[----:B------:R-:W-:Y:S01]  /*5e20*/  BSSY B0, `(.L_x_104) ;  /* 0x0000014000007945 */ /* 0x000fe20003800000 */
[----:B------:R-:W-:Y:S02]  /*5e30*/  ISETP.NE.AND P2, PT, R68, RZ, PT ;  /* 0x000000ff4400720c */ /* 0x000fe40003f45270 */
[----:B------:R-:W-:Y:S02]  /*5e40*/  CS2R R74, SRZ ;  /* 0x00000000004a7805 */ /* 0x000fe4000001ff00 */
[----:B------:R-:W-:Y:S02]  /*5e50*/  ISETP.NE.AND.EX P0, PT, RZ, UR39, PT, P0 ;  /* 0x00000027ff007c0c */ /* 0x000fe4000bf05300 */
[----:B------:R-:W-:Y:S02]  /*5e60*/  CS2R R72, SRZ ;  /* 0x0000000000487805 */ /* 0x000fe4000001ff00 */
[----:B------:R-:W-:Y:S02]  /*5e70*/  LOP3.LUT P1, RZ, R140, 0xff, RZ, 0xc0, !PT ;  /* 0x000000ff8cff7812 */ /* 0x000fe4000782c0ff */
[----:B------:R-:W-:Y:S02]  /*5e80*/  CS2R R82, SRZ ;  /* 0x0000000000527805 */ /* 0x000fe4000001ff00 */
[----:B------:R-:W-:Y:S02]  /*5e90*/  SEL R0, RZ, 0xffffffff, P2 ;  /* 0xffffffffff007807 */ /* 0x000fe40001000000 */
[----:B------:R-:W-:Y:S02]  /*5ea0*/  CS2R R80, SRZ ;  /* 0x0000000000507805 */ /* 0x000fe4000001ff00 */
[----:B------:R-:W-:Y:S02]  /*5eb0*/  SEL R3, RZ, 0xffffffff, P0 ;  /* 0xffffffffff037807 */ /* 0x000fe40000000000 */
[----:B------:R-:W-:Y:S02]  /*5ec0*/  CS2R R86, SRZ ;  /* 0x0000000000567805 */ /* 0x000fe4000001ff00 */
[----:B------:R-:W-:Y:S02]  /*5ed0*/  CS2R R84, SRZ ;  /* 0x0000000000547805 */ /* 0x000fe4000001ff00 */
[----:B------:R-:W-:Y:S04]  /*5ee0*/  @P3 SEL R0, R3, R0, !P1 ;  /* 0x0000000003003207 */ /* 0x000fe80004800000 */
[----:B------:R-:W-:Y:S04]  /*5ef0*/  LOP3.LUT R0, R0, 0x1, RZ, 0xc0, !PT ;  /* 0x0000000100007812 */ /* 0x000fe800078ec0ff */
[----:B------:R-:W-:Y:S01]  /*5f00*/  ISETP.NE.U32.AND P0, PT, R0, 0x1, PT ;  /* 0x000000010000780c */ /* 0x000fe20003f05070 */
[----:B------:R-:W-:Y:S01]  /*5f10*/  @!UPT UIADD3 URZ, UPT, UPT, URZ, URZ, URZ ;  /* 0x000000fffffff290 */ /* 0x000fe2000fffe0ff */
[----:B------:R-:W-:Y:S11]  /*5f20*/  @!P5 BRA `(.L_x_105) ;  /* 0x00000000000cd947 */ /* 0x000ff60003800000 */
[----:B------:R-:W-:Y:S04]  /*5f30*/  SHF.L.U32 R3, R148, 0x1f, RZ ;  /* 0x0000001f94037819 */ /* 0x000fe800000006ff */
[----:B------:R-:W1:Y:S02]  /*5f40*/  SYNCS.PHASECHK.TRANS64.TRYWAIT P1, [UR43+0x150], R3 ;  /* 0x00015003ff0075a7 */ /* 0x000e64000802112b */
[----:B-1----:R-:W-:Y:S05]  /*5f50*/  @!P1 BRA `(.L_x_106) ;  /* 0x0000002400209947 */ /* 0x002fea0003800000 */
.L_x_105:
[----:B------:R-:W-:Y:S05]  /*5f60*/  BSYNC B0 ;  /* 0x0000000000007941 */ /* 0x000fea0003800000 */
.L_x_104:
[----:B------:R2:W4:Y:S01]  /*5f70*/  @P0 LDS.128 R72, [R145+UR43+0x300] ;  /* 0x0003002b91480984 */ /* 0x0005220008000c00 */
[----:B------:R-:W-:Y:S01]  /*5f80*/  UIADD3 UR4, UPT, UPT, UR43, 0x158, URZ ;  /* 0x000001582b047890 */ /* 0x000fe2000fffe0ff */
[----:B------:R-:W-:Y:S02]  /*5f90*/  LOP3.LUT R148, R148, 0x1, RZ, 0x3c, !PT ;  /* 0x0000000194947812 */ /* 0x000fe400078e3cff */
[----:B------:R2:W1:Y:S01]  /*5fa0*/  @P0 LDS.128 R80, [R145+UR43+0xb00] ;  /* 0x000b002b91500984 */ /* 0x0004620008000c00 */
[----:B------:R-:W-:Y:S03]  /*5fb0*/  UPRMT UR4, UR37, 0x654, UR4 ;  /* 0x0000065425047896 */ /* 0x000fe60008000004 */
[----:B------:R2:W1:Y:S01]  /*5fc0*/  @P0 LDS.128 R84, [R145+UR43+0x1300] ;  /* 0x0013002b91540984 */ /* 0x0004620008000c00 */
[----:B------:R-:W-:Y:S01]  /*5fd0*/  @!PT LDS RZ, [RZ] ;  /* 0x00000000fffff984 */ /* 0x000fe20000000800 */
[----:B------:R-:W-:Y:S01]  /*5fe0*/  @!PT LDS RZ, [RZ] ;  /* 0x00000000fffff984 */ /* 0x000fe20000000800 */
[----:B------:R-:W-:Y:S01]  /*5ff0*/  @!PT LDS RZ, [RZ] ;  /* 0x00000000fffff984 */ /* 0x000fe20000000800 */
[----:B------:R-:W-:Y:S01]  /*6000*/  @!PT LDS RZ, [RZ] ;  /* 0x00000000fffff984 */ /* 0x000fe20000000800 */
[----:B------:R5:W-:Y:S06]  /*6010*/  MEMBAR.ALL.CTA ;  /* 0x0000000000007992 */ /* 0x000bec0000008000 */
[----:B-----5:R-:W5:Y:S02]  /*6020*/  FENCE.VIEW.ASYNC.S ;  /* 0x00000000000073c6 */ /* 0x020f640000000000 */
[----:B-----5:R-:W-:Y:S01]  /*6030*/  SYNCS.ARRIVE.TRANS64.RED.A1T0 RZ, [UR4], RZ ;  /* 0x000000ffffff79a7 */ /* 0x020fe20008100404 */
.L_x_103:
[----:B------:R-:W-:Y:S05]  /*6040*/  BSYNC B1 ;  /* 0x0000000000017941 */ /* 0x000fea0003800000 */
.L_x_102:
[----:B-1----:R-:W-:Y:S04]  /*6050*/  LEA.HI R0, R64, R64, RZ, 0x1 ;  /* 0x0000004040007211 */ /* 0x002fe800078f08ff */
[----:B------:R-:W-:Y:S02]  /*6060*/  SHF.R.U32.HI R7, RZ, 0x1, R0 ;  /* 0x00000001ff077819 */ /* 0x000fe40000011600 */
[----:B------:R-:W-:Y:S03]  /*6070*/  LOP3.LUT R5, R0, 0xffe, RZ, 0xc0, !PT ;  /* 0x00000ffe00057812 */ /* 0x000fe600078ec0ff */
[----:B------:R-:W-:Y:S02]  /*6080*/  IMAD R3, R7, 0x60, R2 ;  /* 0x0000006007037824 */ /* 0x000fe400078e0202 */
[----:B------:R-:W-:Y:S04]  /*6090*/  IMAD.IADD R0, R64, 0x1, -R5 ;  /* 0x0000000140007824 */ /* 0x000fe800078e0a05 */
[----:B------:R-:W-:Y:S05]  /*60a0*/  IMAD R67, R0, 0x100000, R3 ;  /* 0x0010000000437824 */ /* 0x000fea00078e0203 */
[----:B------:R-:W-:Y:S04]  /*60b0*/  SHF.R.U32.HI R11, RZ, 0x15, R67 ;  /* 0x00000015ff0b7819 */ /* 0x000fe80000011643 */
[----:B------:R-:W-:Y:S01]  /*60c0*/  LOP3.LUT P0, RZ, R11, 0x3, R146, 0x48, !PT ;  /* 0x000000030bff7812 */ /* 0x000fe20007804892 */
[----:B------:R-:W-:Y:S01]  /*60d0*/  @!UPT UIADD3 URZ, UPT, UPT, URZ, URZ, URZ ;  /* 0x000000fffffff290 */ /* 0x000fe2000fffe0ff */
[----:B------:R-:W-:Y:S11]  /*60e0*/  @P4 BRA `(.L_x_107) ;  /* 0x0000000000084947 */ /* 0x000ff60003800000 */
[----:B------:R-:W1:Y:S02]  /*60f0*/  SYNCS.PHASECHK.TRANS64.TRYWAIT P1, [R128+URZ+0x190], R9 ;  /* 0x00019009800075a7 */ /* 0x000e6400080211ff */
[----:B-1----:R-:W-:Y:S05]  /*6100*/  @!P1 BRA `(.L_x_108) ;  /* 0x0000002000cc9947 */ /* 0x002fea0003800000 */
.L_x_107:
[----:B------:R-:W-:Y:S05]  /*6110*/  @!P0 BRA `(.L_x_109) ;  /* 0x0000000000408947 */ /* 0x000fea0003800000 */
[----:B------:R-:W1:Y:S01]  /*6120*/  LDCU.64 UR8, c[0x4][0x70] ;  /* 0x01000e00ff0877ac */ /* 0x000e620008000a00 */
[----:B------:R-:W-:Y:S01]  /*6130*/  MOV R15, 0x0 ;  /* 0x00000000000f7802 */ /* 0x000fe20000000f00 */
[----:B------:R-:W-:Y:S02]  /*6140*/  HFMA2 R12, -RZ, RZ, 0, 5.9604644775390625e-08 ;  /* 0x00000001ff0c7431 */ /* 0x000fe400000001ff */
[----:B------:R-:W-:Y:S02]  /*6150*/  IMAD.MOV.U32 R8, RZ, RZ, 0x192 ;  /* 0x00000192ff087424 */ /* 0x000fe400078e00ff */
[----:B------:R-:W-:Y:S01]  /*6160*/  IMAD.MOV.U32 R13, RZ, RZ, RZ ;  /* 0x000000ffff0d7224 */ /* 0x000fe200078e00ff */
[----:B------:R-:W5:Y:S01]  /*6170*/  LDCU.64 UR6, c[0x4][0x78] ;  /* 0x01000f00ff0677ac */ /* 0x000f620008000a00 */
[----:B------:R-:W2:Y:S01]  /*6180*/  LDC.64 R14, c[0x4][R15] ;  /* 0x010000000f0e7b82 */ /* 0x000ea20000000a00 */
[----:B------:R-:W3:Y:S01]  /*6190*/  LDCU.64 UR4, c[0x4][0x10] ;  /* 0x01000200ff0477ac */ /* 0x000ee20008000a00 */
[----:B-1----:R-:W-:Y:S01]  /*61a0*/  MOV R5, UR9 ;  /* 0x0000000900057c02 */ /* 0x002fe20008000f00 */
[----:B------:R-:W-:Y:S01]  /*61b0*/  IMAD.U32 R4, RZ, RZ, UR8 ;  /* 0x00000008ff047e24 */ /* 0x000fe2000f8e00ff */
[----:B-----5:R-:W-:Y:S01]  /*61c0*/  MOV R7, UR7 ;  /* 0x0000000700077c02 */ /* 0x020fe20008000f00 */
[----:B------:R-:W-:Y:S01]  /*61d0*/  IMAD.U32 R6, RZ, RZ, UR6 ;  /* 0x00000006ff067e24 */ /* 0x000fe2000f8e00ff */
[----:B---3--:R-:W-:Y:S01]  /*61e0*/  MOV R11, UR5 ;  /* 0x00000005000b7c02 */ /* 0x008fe20008000f00 */
[----:B------:R-:W-:Y:S02]  /*61f0*/  IMAD.U32 R10, RZ, RZ, UR4 ;  /* 0x00000004ff0a7e24 */ /* 0x000fe4000f8e00ff */
[----:B------:R-:W-:Y:S07]  /*6200*/  LEPC R20, `(.L_x_109) ;  /* 0x000000001014794e */ /* 0x000fee0000000000 */
[----:B--2-4-:R-:W-:Y:S05]  /*6210*/  CALL.ABS.NOINC R14 ;  /* 0x000000000e007343 */ /* 0x014fea0003c00000 */
.L_x_109:
[----:B------:R-:W-:Y:S05]  /*6220*/  WARPSYNC.ALL ;  /* 0x0000000000007948 */ /* 0x000fea0003800000 */
[C---:B------:R-:W-:Y:S01]  /*6230*/  R2UR UR4, R67.reuse ;  /* 0x00000000430472ca */ /* 0x040fe200000e0000 */
[----:B------:R-:W-:Y:S05]  /*6240*/  VIADD R3, R67, 0x20 ;  /* 0x0000002043037836 */ /* 0x000fea0000000000 */
[----:B------:R-:W-:Y:S04]  /*6250*/  SHF.R.U32.HI R3, RZ, 0x15, R3 ;  /* 0x00000015ff037819 */ /* 0x000fe80000011603 */
[----:B------:R-:W-:Y:S03]  /*6260*/  LOP3.LUT P0, RZ, R3, 0x3, R146, 0x48, !PT ;  /* 0x0000000303ff7812 */ /* 0x000fe60007804892 */
[----:B------:R-:W1:Y:S01]  /*6270*/  LDTM.16dp32bit_t0_t15.x16 R40, tmem[UR4] ;  /* 0x00000004002879ee */ /* 0x000e620008a00000 */
[----:B------:R-:W1:Y:S09]  /*6280*/  LDTM.16dp32bit_t16_t31.x16 R40, tmem[UR4+0x10] ;  /* 0x00001004002879ee */ /* 0x000e720008a20000 */
[----:B-1----:R-:W-:Y:S05]  /*6290*/  @!P0 BRA `(.L_x_110) ;  /* 0x0000000000408947 */ /* 0x002fea0003800000 */
        /* <DEDUP_REMOVED lines=16> */
.L_x_110:
[----:B------:R-:W-:Y:S05]  /*63a0*/  WARPSYNC.ALL ;  /* 0x0000000000007948 */ /* 0x000fea0003800000 */
[C---:B------:R-:W-:Y:S01]  /*63b0*/  R2UR UR4, R67.reuse ;  /* 0x00000000430472ca */ /* 0x040fe200000e0000 */
[----:B------:R-:W-:Y:S05]  /*63c0*/  VIADD R3, R67, 0x40 ;  /* 0x0000004043037836 */ /* 0x000fea0000000000 */
[----:B------:R-:W-:Y:S04]  /*63d0*/  SHF.R.U32.HI R3, RZ, 0x15, R3 ;  /* 0x00000015ff037819 */ /* 0x000fe80000011603 */
[----:B------:R-:W-:Y:S03]  /*63e0*/  LOP3.LUT P0, RZ, R3, 0x3, R146, 0x48, !PT ;  /* 0x0000000303ff7812 */ /* 0x000fe60007804892 */
[----:B------:R-:W1:Y:S01]  /*63f0*/  LDTM.16dp32bit_t0_t15.x16 R24, tmem[UR4+0x20] ;  /* 0x00002004001879ee */ /* 0x000e620008a00000 */
        /* <DEDUP_REMOVED lines=18> */
.L_x_111:
[----:B------:R-:W-:Y:S01]  /*6520*/  LOP3.LUT P0, RZ, R144, 0x60, RZ, 0xc0, !PT ;  /* 0x0000006090ff7812 */ /* 0x000fe2000780c0ff */
[----:B------:R-:W-:Y:S05]  /*6530*/  WARPSYNC.ALL ;  /* 0x0000000000007948 */ /* 0x000fea0003800000 */
[C---:B---3--:R-:W-:Y:S01]  /*6540*/  IMAD R0, R66.reuse, R40, RZ ;  /* 0x0000002842007224 */ /* 0x048fe200078e02ff */
[----:B------:R-:W-:Y:S01]  /*6550*/  R2UR UR4, R67 ;  /* 0x00000000430472ca */ /* 0x000fe200000e0000 */
[----:B------:R-:W-:Y:S01]  /*6560*/  IMAD R3, R66, R41, RZ ;  /* 0x0000002942037224 */ /* 0x000fe200078e02ff */
[----:B----4-:R-:W-:Y:S01]  /*6570*/  SHF.L.U32 R70, R72, 0x10, RZ ;  /* 0x0000001048467819 */ /* 0x010fe200000006ff */
[----:B------:R-:W-:Y:S01]  /*6580*/  IMAD R22, R66, R44, RZ ;  /* 0x0000002c42167224 */ /* 0x000fe200078e02ff */
[----:B------:R-:W-:Y:S01]  /*6590*/  PRMT R69, R72, 0x8880, RZ ;  /* 0x0000888048457816 */ /* 0x000fe200000000ff */
[----:B------:R-:W-:Y:S01]  /*65a0*/  IMAD R23, R66, R45, RZ ;  /* 0x0000002d42177224 */ /* 0x000fe200078e02ff */
[----:B------:R-:W-:Y:S01]  /*65b0*/  SHF.L.U32 R71, R72, 0x8, RZ ;  /* 0x0000000848477819 */ /* 0x000fe200000006ff */
[C---:B------:R-:W-:Y:S01]  /*65c0*/  IMAD R24, R66.reuse, R24, RZ ;  /* 0x0000001842187224 */ /* 0x040fe200078e02ff */
[----:B------:R-:W-:Y:S01]  /*65d0*/  SHF.R.S32.HI R70, RZ, 0x18, R70 ;  /* 0x00000018ff467819 */ /* 0x000fe20000011446 */
[----:B------:R-:W-:Y:S01]  /*65e0*/  IMAD R0, R69, R68, R0 ;  /* 0x0000004445007224 */ /* 0x000fe200078e0200 */
[C---:B------:R-:W-:Y:S01]  /*65f0*/  PRMT R117, R73.reuse, 0x8880, RZ ;  /* 0x0000888049757816 */ /* 0x040fe200000000ff */
[C---:B------:R-:W-:Y:S01]  /*6600*/  IMAD R25, R66.reuse, R25, RZ ;  /* 0x0000001942197224 */ /* 0x040fe200078e02ff */
[----:B------:R-:W-:Y:S01]  /*6610*/  SHF.R.S32.HI R71, RZ, 0x18, R71 ;  /* 0x00000018ff477819 */ /* 0x000fe20000011447 */
[----:B------:R-:W-:Y:S01]  /*6620*/  LDTM.16dp32bit_t0_t15.x16 R4, tmem[UR4+0x40] ;  /* 0x00004004000479ee */ /* 0x000fe20008a00000 */
[----:B------:R-:W1:Y:S01]  /*6630*/  LDTM.16dp32bit_t16_t31.x16 R4, tmem[UR4+0x50] ;  /* 0x00005004000479ee */ /* 0x000e620008a20000 */
[----:B------:R-:W-:Y:S01]  /*6640*/  SHF.R.S32.HI R72, RZ, 0x18, R72 ;  /* 0x00000018ff487819 */ /* 0x000fe20000011448 */
[C---:B------:R-:W-:Y:S01]  /*6650*/  IMAD R20, R66.reuse, R42, RZ ;  /* 0x0000002a42147224 */ /* 0x040fe200078e02ff */
[C---:B------:R-:W-:Y:S01]  /*6660*/  SHF.L.U32 R116, R73.reuse, 0x10, RZ ;  /* 0x0000001049747819 */ /* 0x040fe200000006ff */
[----:B------:R-:W-:Y:S01]  /*6670*/  IMAD R21, R66, R43, RZ ;  /* 0x0000002b42157224 */ /* 0x000fe200078e02ff */
[----:B------:R-:W-:Y:S01]  /*6680*/  MOV R69, R117 ;  /* 0x0000007500457202 */ /* 0x000fe20000000f00 */
[-C--:B------:R-:W-:Y:S01]  /*6690*/  IMAD R3, R70, R68.reuse, R3 ;  /* 0x0000004446037224 */ /* 0x080fe200078e0203 */
[----:B------:R-:W-:Y:S01]  /*66a0*/  SHF.L.U32 R114, R73, 0x8, RZ ;  /* 0x0000000849727819 */ /* 0x000fe200000006ff */
[-C--:B------:R-:W-:Y:S01]  /*66b0*/  IMAD R20, R71, R68.reuse, R20 ;  /* 0x0000004447147224 */ /* 0x080fe200078e0214 */
[----:B------:R-:W-:Y:S01]  /*66c0*/  SHF.R.S32.HI R70, RZ, 0x18, R116 ;  /* 0x00000018ff467819 */ /* 0x000fe20000011474 */
[-C--:B------:R-:W-:Y:S01]  /*66d0*/  IMAD R21, R72, R68.reuse, R21 ;  /* 0x0000004448157224 */ /* 0x080fe200078e0215 */
[----:B------:R-:W-:Y:S01]  /*66e0*/  PRMT R112, R74, 0x8880, RZ ;  /* 0x000088804a707816 */ /* 0x000fe200000000ff */
[----:B------:R-:W-:Y:S01]  /*66f0*/  IMAD R22, R69, R68, R22 ;  /* 0x0000004445167224 */ /* 0x000fe200078e0216 */
[----:B------:R-:W-:Y:S01]  /*6700*/  SHF.R.S32.HI R69, RZ, 0x18, R114 ;  /* 0x00000018ff457819 */ /* 0x000fe20000011472 */
[----:B------:R-:W-:Y:S01]  /*6710*/  IMAD R40, R66, R46, RZ ;  /* 0x0000002e42287224 */ /* 0x000fe200078e02ff */
[----:B------:R-:W-:Y:S01]  /*6720*/  SHF.R.S32.HI R73, RZ, 0x18, R73 ;  /* 0x00000018ff497819 */ /* 0x000fe20000011449 */
[C---:B------:R-:W-:Y:S01]  /*6730*/  IMAD.U32 R111, R74.reuse, 0x10000, RZ ;  /* 0x000100004a6f7824 */ /* 0x040fe200078e00ff */
[----:B------:R-:W-:Y:S01]  /*6740*/  SHF.L.U32 R109, R74, 0x8, RZ ;  /* 0x000000084a6d7819 */ /* 0x000fe200000006ff */
[----:B------:R-:W-:Y:S01]  /*6750*/  IMAD R41, R66, R47, RZ ;  /* 0x0000002f42297224 */ /* 0x000fe200078e02ff */
[----:B------:R-:W-:Y:S01]  /*6760*/  MOV R71, R112 ;  /* 0x0000007000477202 */ /* 0x000fe20000000f00 */
[----:B------:R-:W-:Y:S01]  /*6770*/  IMAD R23, R70, R68, R23 ;  /* 0x0000004446177224 */ /* 0x000fe200078e0217 */
[----:B------:R-:W-:Y:S01]  /*6780*/  SHF.R.S32.HI R70, RZ, 0x18, R111 ;  /* 0x00000018ff467819 */ /* 0x000fe2000001146f */
[C---:B------:R-:W-:Y:S01]  /*6790*/  IMAD R42, R66.reuse, R48, RZ ;  /* 0x00000030422a7224 */ /* 0x040fe200078e02ff */
[----:B------:R-:W-:Y:S01]  /*67a0*/  PRMT R105, R75, 0x8880, RZ ;  /* 0x000088804b697816 */ /* 0x000fe200000000ff */
[-C--:B------:R-:W-:Y:S01]  /*67b0*/  IMAD R40, R69, R68.reuse, R40 ;  /* 0x0000004445287224 */ /* 0x080fe200078e0228 */
[C---:B------:R-:W-:Y:S01]  /*67c0*/  SHF.L.U32 R104, R75.reuse, 0x10, RZ ;  /* 0x000000104b687819 */ /* 0x040fe200000006ff */
[C---:B------:R-:W-:Y:S01]  /*67d0*/  IMAD R43, R66.reuse, R49, RZ ;  /* 0x00000031422b7224 */ /* 0x040fe200078e02ff */
[----:B------:R-:W-:Y:S01]  /*67e0*/  SHF.L.U32 R103, R75, 0x8, RZ ;  /* 0x000000084b677819 */ /* 0x000fe200000006ff */
[----:B------:R-:W-:Y:S01]  /*67f0*/  IMAD R41, R73, R68, R41 ;  /* 0x0000004449297224 */ /* 0x000fe200078e0229 */
[----:B------:R-:W-:Y:S01]  /*6800*/  SHF.R.S32.HI R76, RZ, 0x18, R75 ;  /* 0x00000018ff4c7819 */ /* 0x000fe2000001144b */
[C---:B------:R-:W-:Y:S01]  /*6810*/  IMAD R44, R66.reuse, R50, RZ ;  /* 0x00000032422c7224 */ /* 0x040fe200078e02ff */
[----:B------:R-:W-:Y:S01]  /*6820*/  SHF.R.S32.HI R75, RZ, 0x18, R109 ;  /* 0x00000018ff4b7819 */ /* 0x000fe2000001146d */
[-C--:B------:R-:W-:Y:S01]  /*6830*/  IMAD R42, R71, R68.reuse, R42 ;  /* 0x00000044472a7224 */ /* 0x080fe200078e022a */
[----:B------:R-:W-:Y:S01]  /*6840*/  SHF.R.S32.HI R74, RZ, 0x18, R74 ;  /* 0x00000018ff4a7819 */ /* 0x000fe2000001144a */
[----:B------:R-:W-:Y:S01]  /*6850*/  IMAD R45, R66, R51, RZ ;  /* 0x00000033422d7224 */ /* 0x000fe200078e02ff */
[----:B------:R-:W-:Y:S01]  /*6860*/  PRMT R115, R80, 0x8880, RZ ;  /* 0x0000888050737816 */ /* 0x000fe200000000ff */
[----:B------:R-:W-:Y:S01]  /*6870*/  IMAD R43, R70, R68, R43 ;  /* 0x00000044462b7224 */ /* 0x000fe200078e022b */
[----:B------:R-:W-:Y:S01]  /*6880*/  SHF.R.S32.HI R70, RZ, 0x18, R104 ;  /* 0x00000018ff467819 */ /* 0x000fe20000011468 */
[----:B------:R-:W-:Y:S01]  /*6890*/  IMAD R46, R66, R52, RZ ;  /* 0x00000034422e7224 */ /* 0x000fe200078e02ff */
[----:B------:R-:W-:Y:S01]  /*68a0*/  SHF.R.S32.HI R71, RZ, 0x18, R103 ;  /* 0x00000018ff477819 */ /* 0x000fe20000011467 */
[-C--:B------:R-:W-:Y:S01]  /*68b0*/  IMAD R44, R75, R68.reuse, R44 ;  /* 0x000000444b2c7224 */ /* 0x080fe200078e022c */
[----:B------:R-:W-:Y:S01]  /*68c0*/  SHF.L.U32 R110, R80, 0x8, RZ ;  /* 0x00000008506e7819 */ /* 0x000fe200000006ff */
[----:B------:R-:W-:Y:S01]  /*68d0*/  IMAD.MOV.U32 R69, RZ, RZ, R105 ;  /* 0x000000ffff457224 */ /* 0x000fe200078e0069 */
[C---:B------:R-:W-:Y:S01]  /*68e0*/  PRMT R108, R81.reuse, 0x8880, RZ ;  /* 0x00008880516c7816 */ /* 0x040fe200000000ff */
[----:B------:R-:W-:Y:S01]  /*68f0*/  IMAD R47, R66, R53, RZ ;  /* 0x00000035422f7224 */ /* 0x000fe200078e02ff */
[----:B------:R-:W-:Y:S01]  /*6900*/  SHF.R.S32.HI R77, RZ, 0x18, R80 ;  /* 0x00000018ff4d7819 */ /* 0x000fe20000011450 */
[----:B------:R-:W-:Y:S01]  /*6910*/  IMAD R45, R74, R68, R45 ;  /* 0x000000444a2d7224 */ /* 0x000fe200078e022d */
[C---:B------:R-:W-:Y:S01]  /*6920*/  SHF.L.U32 R107, R81.reuse, 0x10, RZ ;  /* 0x00000010516b7819 */ /* 0x040fe200000006ff */
[C---:B------:R-:W-:Y:S01]  /*6930*/  IMAD R48, R66.reuse, R54, RZ ;  /* 0x0000003642307224 */ /* 0x040fe200078e02ff */
[----:B------:R-:W-:Y:S01]  /*6940*/  SHF.L.U32 R106, R81, 0x8, RZ ;  /* 0x00000008516a7819 */ /* 0x000fe200000006ff */
[-C--:B------:R-:W-:Y:S01]  /*6950*/  IMAD R46, R69, R68.reuse, R46 ;  /* 0x00000044452e7224 */ /* 0x080fe200078e022e */
[----:B------:R-:W-:Y:S01]  /*6960*/  MOV R69, R115 ;  /* 0x0000007300457202 */ /* 0x000fe20000000f00 */
[----:B------:R-:W-:Y:S01]  /*6970*/  IMAD R49, R66, R55, RZ ;  /* 0x0000003742317224 */ /* 0x000fe200078e02ff */
[----:B------:R-:W-:Y:S01]  /*6980*/  PRMT R102, R82, 0x8880, RZ ;  /* 0x0000888052667816 */ /* 0x000fe200000000ff */
[----:B------:R-:W-:Y:S01]  /*6990*/  IMAD.U32 R113, R80, 0x10000, RZ ;  /* 0x0001000050717824 */ /* 0x000fe200078e00ff */
[----:B------:R-:W-:Y:S01]  /*69a0*/  SHF.R.S32.HI R73, RZ, 0x18, R106 ;  /* 0x00000018ff497819 */ /* 0x000fe2000001146a */
[-C--:B------:R-:W-:Y:S01]  /*69b0*/  IMAD R47, R70, R68.reuse, R47 ;  /* 0x00000044462f7224 */ /* 0x080fe200078e022f */
[----:B------:R-:W-:Y:S01]  /*69c0*/  SHF.R.S32.HI R78, RZ, 0x18, R81 ;  /* 0x00000018ff4e7819 */ /* 0x000fe20000011451 */
[-C--:B------:R-:W-:Y:S01]  /*69d0*/  IMAD R48, R71, R68.reuse, R48 ;  /* 0x0000004447307224 */ /* 0x080fe200078e0230 */
[----:B------:R-:W-:Y:S01]  /*69e0*/  SHF.R.S32.HI R70, RZ, 0x18, R113 ;  /* 0x00000018ff467819 */ /* 0x000fe20000011471 */
[----:B------:R-:W-:Y:S01]  /*69f0*/  IMAD R49, R76, R68, R49 ;  /* 0x000000444c317224 */ /* 0x000fe200078e0231 */
[----:B------:R-:W-:Y:S01]  /*6a00*/  MOV R71, R108 ;  /* 0x0000006c00477202 */ /* 0x000fe20000000f00 */
[----:B------:R-:W-:Y:S01]  /*6a10*/  IMAD R24, R69, R68, R24 ;  /* 0x0000004445187224 */ /* 0x000fe200078e0218 */
[----:B------:R-:W-:Y:S01]  /*6a20*/  SHF.R.S32.HI R69, RZ, 0x18, R110 ;  /* 0x00000018ff457819 */ /* 0x000fe2000001146e */
[----:B------:R-:W-:Y:S01]  /*6a30*/  IMAD R26, R66, R26, RZ ;  /* 0x0000001a421a7224 */ /* 0x000fe200078e02ff */
[----:B------:R-:W-:Y:S01]  /*6a40*/  SHF.L.U32 R100, R82, 0x8, RZ ;  /* 0x0000000852647819 */ /* 0x000fe200000006ff */
[----:B------:R-:W-:Y:S01]  /*6a50*/  IMAD R27, R66, R27, RZ ;  /* 0x0000001b421b7224 */ /* 0x000fe200078e02ff */
[----:B------:R-:W-:Y:S01]  /*6a60*/  PRMT R99, R83, 0x8880, RZ ;  /* 0x0000888053637816 */ /* 0x000fe200000000ff */
[----:B------:R-:W-:Y:S01]  /*6a70*/  IMAD R25, R70, R68, R25 ;  /* 0x0000004446197224 */ /* 0x000fe200078e0219 */
[----:B------:R-:W-:Y:S01]  /*6a80*/  SHF.R.S32.HI R70, RZ, 0x18, R107 ;  /* 0x00000018ff467819 */ /* 0x000fe2000001146b */
[C---:B------:R-:W-:Y:S01]  /*6a90*/  IMAD R28, R66.reuse, R28, RZ ;  /* 0x0000001c421c7224 */ /* 0x040fe200078e02ff */
[----:B------:R-:W-:Y:S01]  /*6aa0*/  SHF.R.S32.HI R79, RZ, 0x18, R82 ;  /* 0x00000018ff4f7819 */ /* 0x000fe20000011452 */
[----:B------:R-:W-:Y:S01]  /*6ab0*/  IMAD R26, R69, R68, R26 ;  /* 0x00000044451a7224 */ /* 0x000fe200078e021a */
[----:B------:R-:W-:Y:S01]  /*6ac0*/  MOV R69, R102 ;  /* 0x0000006600457202 */ /* 0x000fe20000000f00 */
[C---:B------:R-:W-:Y:S01]  /*6ad0*/  IMAD R29, R66.reuse, R29, RZ ;  /* 0x0000001d421d7224 */ /* 0x040fe200078e02ff */
[----:B------:R-:W-:Y:S01]  /*6ae0*/  SHF.L.U32 R97, R83, 0x10, RZ ;  /* 0x0000001053617819 */ /* 0x000fe200000006ff */
[----:B------:R-:W-:Y:S01]  /*6af0*/  IMAD R27, R77, R68, R27 ;  /* 0x000000444d1b7224 */ /* 0x000fe200078e021b */
[----:B------:R-:W-:Y:S01]  /*6b00*/  SHF.L.U32 R95, R83, 0x8, RZ ;  /* 0x00000008535f7819 */ /* 0x000fe200000006ff */
[----:B------:R-:W-:Y:S01]  /*6b10*/  IMAD R30, R66, R30, RZ ;  /* 0x0000001e421e7224 */ /* 0x000fe200078e02ff */
[----:B------:R-:W-:Y:S01]  /*6b20*/  PRMT R98, R84, 0x8880, RZ ;  /* 0x0000888054627816 */ /* 0x000fe200000000ff */
[-C--:B------:R-:W-:Y:S01]  /*6b30*/  IMAD R28, R71, R68.reuse, R28 ;  /* 0x00000044471c7224 */ /* 0x080fe200078e021c */
[----:B------:R-:W-:Y:S01]  /*6b40*/  MOV R71, R99 ;  /* 0x0000006300477202 */ /* 0x000fe20000000f00 */
[----:B------:R-:W-:Y:S01]  /*6b50*/  IMAD R31, R66, R31, RZ ;  /* 0x0000001f421f7224 */ /* 0x000fe200078e02ff */
[----:B------:R-:W-:Y:S01]  /*6b60*/  SHF.R.S32.HI R80, RZ, 0x18, R83 ;  /* 0x00000018ff507819 */ /* 0x000fe20000011453 */
[----:B------:R-:W-:Y:S01]  /*6b70*/  IMAD.U32 R101, R82, 0x10000, RZ ;  /* 0x0001000052657824 */ /* 0x000fe200078e00ff */
[----:B------:R-:W-:Y:S01]  /*6b80*/  SHF.L.U32 R94, R84, 0x8, RZ ;  /* 0x00000008545e7819 */ /* 0x000fe200000006ff */
[----:B------:R-:W-:Y:S01]  /*6b90*/  IMAD R29, R70, R68, R29 ;  /* 0x00000044461d7224 */ /* 0x000fe200078e021d */
[----:B------:R-:W-:Y:S01]  /*6ba0*/  PRMT R93, R85, 0x8880, RZ ;  /* 0x00008880555d7816 */ /* 0x000fe200000000ff */
[----:B------:R-:W-:Y:S01]  /*6bb0*/  IMAD R32, R66, R32, RZ ;  /* 0x0000002042207224 */ /* 0x000fe200078e02ff */
[----:B------:R-:W-:Y:S01]  /*6bc0*/  SHF.R.S32.HI R70, RZ, 0x18, R101 ;  /* 0x00000018ff467819 */ /* 0x000fe20000011465 */
[-C--:B------:R-:W-:Y:S01]  /*6bd0*/  IMAD R30, R73, R68.reuse, R30 ;  /* 0x00000044491e7224 */ /* 0x080fe200078e021e */
[----:B------:R-:W-:Y:S01]  /*6be0*/  SHF.R.S32.HI R73, RZ, 0x18, R95 ;  /* 0x00000018ff497819 */ /* 0x000fe2000001145f */
[-C--:B------:R-:W-:Y:S01]  /*6bf0*/  IMAD R31, R78, R68.reuse, R31 ;  /* 0x000000444e1f7224 */ /* 0x080fe200078e021f */
[----:B------:R-:W-:Y:S01]  /*6c00*/  SHF.R.S32.HI R72, RZ, 0x18, R84 ;  /* 0x00000018ff487819 */ /* 0x000fe20000011454 */
[C---:B------:R-:W-:Y:S01]  /*6c10*/  IMAD R33, R66.reuse, R33, RZ ;  /* 0x0000002142217224 */ /* 0x040fe200078e02ff */
[----:B------:R-:W-:Y:S01]  /*6c20*/  SHF.L.U32 R92, R85, 0x10, RZ ;  /* 0x00000010555c7819 */ /* 0x000fe200000006ff */
[----:B------:R-:W-:Y:S01]  /*6c30*/  IMAD R32, R69, R68, R32 ;  /* 0x0000004445207224 */ /* 0x000fe200078e0220 */
[----:B------:R-:W-:Y:S01]  /*6c40*/  SHF.R.S32.HI R69, RZ, 0x18, R100 ;  /* 0x00000018ff457819 */ /* 0x000fe20000011464 */
[C---:B------:R-:W-:Y:S01]  /*6c50*/  IMAD R34, R66.reuse, R34, RZ ;  /* 0x0000002242227224 */ /* 0x040fe200078e02ff */
[----:B------:R-:W-:Y:S01]  /*6c60*/  SHF.L.U32 R91, R85, 0x8, RZ ;  /* 0x00000008555b7819 */ /* 0x000fe200000006ff */
        /* <DEDUP_REMOVED lines=8> */
[C---:B------:R-:W-:Y:S01]  /*6cf0*/  IMAD R37, R66.reuse, R37, RZ ;  /* 0x0000002542257224 */ /* 0x040fe200078e02ff */
[----:B------:R-:W-:Y:S01]  /*6d00*/  SHF.R.S32.HI R82, RZ, 0x18, R86 ;  /* 0x00000018ff527819 */ /* 0x000fe20000011456 */
[----:B------:R-:W-:Y:S01]  /*6d10*/  IMAD R35, R79, R68, R35 ;  /* 0x000000444f237224 */ /* 0x000fe200078e0223 */
[----:B------:R-:W-:Y:S01]  /*6d20*/  SHF.L.U32 R85, R87, 0x10, RZ ;  /* 0x0000001057557819 */ /* 0x000fe200000006ff */
[----:B------:R-:W-:Y:S01]  /*6d30*/  IMAD R38, R66, R38, RZ ;  /* 0x0000002642267224 */ /* 0x000fe200078e02ff */
[----:B------:R-:W-:Y:S01]  /*6d40*/  R2UR UR5, R128 ;  /* 0x00000000800572ca */ /* 0x000fe200000e0000 */
[-C--:B------:R-:W-:Y:S01]  /*6d50*/  IMAD R36, R71, R68.reuse, R36 ;  /* 0x0000004447247224 */ /* 0x080fe200078e0224 */
[----:B------:R-:W-:Y:S01]  /*6d60*/  MOV R71, R93 ;  /* 0x0000005d00477202 */ /* 0x000fe20000000f00 */
[----:B------:R-:W-:Y:S01]  /*6d70*/  IMAD R39, R66, R39, RZ ;  /* 0x0000002742277224 */ /* 0x000fe200078e02ff */
[----:B------:R-:W-:Y:S01]  /*6d80*/  SHF.R.S32.HI R83, RZ, 0x18, R87 ;  /* 0x00000018ff537819 */ /* 0x000fe20000011457 */
[----:B------:R-:W-:Y:S01]  /*6d90*/  IMAD.U32 R96, R84, 0x10000, RZ ;  /* 0x0001000054607824 */ /* 0x000fe200078e00ff */
[----:B------:R-:W-:Y:S01]  /*6da0*/  SHF.L.U32 R84, R87, 0x8, RZ ;  /* 0x0000000857547819 */ /* 0x000fe200000006ff */
[----:B------:R-:W-:Y:S01]  /*6db0*/  IMAD R37, R70, R68, R37 ;  /* 0x0000004446257224 */ /* 0x000fe200078e0225 */
[----:B------:R-:W-:Y:S01]  /*6dc0*/  I2IP.S8.S32.SAT R128, R21, R20, RZ ;  /* 0x0000001415807239 */ /* 0x000fe200000014ff */
[----:B-1----:R-:W-:Y:S01]  /*6dd0*/  IMAD R4, R66, R4, RZ ;  /* 0x0000000442047224 */ /* 0x002fe200078e02ff */
[----:B------:R-:W-:Y:S01]  /*6de0*/  SHF.R.S32.HI R70, RZ, 0x18, R96 ;  /* 0x00000018ff467819 */ /* 0x000fe20000011460 */
[----:B------:R-:W-:Y:S01]  /*6df0*/  IMAD R38, R73, R68, R38 ;  /* 0x0000004449267224 */ /* 0x000fe200078e0226 */
[----:B------:R-:W-:Y:S01]  /*6e00*/  I2IP.S8.S32.SAT R129, R41, R40, RZ ;  /* 0x0000002829817239 */ /* 0x000fe200000014ff */
[----:B------:R-:W-:Y:S01]  /*6e10*/  IMAD.MOV.U32 R69, RZ, RZ, R98 ;  /* 0x000000ffff457224 */ /* 0x000fe200078e0062 */
[----:B------:R-:W-:Y:S01]  /*6e20*/  I2IP.S8.S32.SAT R130, R45, R44, RZ ;  /* 0x0000002c2d827239 */ /* 0x000fe200000014ff */
[----:B------:R-:W-:Y:S01]  /*6e30*/  IMAD R39, R80, R68, R39 ;  /* 0x0000004450277224 */ /* 0x000fe200078e0227 */
[----:B------:R-:W-:Y:S01]  /*6e40*/  I2IP.S8.S32.SAT R131, R49, R48, RZ ;  /* 0x0000003031837239 */ /* 0x000fe200000014ff */
[C---:B------:R-:W-:Y:S01]  /*6e50*/  IMAD R5, R66.reuse, R5, RZ ;  /* 0x0000000542057224 */ /* 0x040fe200078e02ff */
[----:B------:R-:W-:Y:S01]  /*6e60*/  I2IP.S8.S32.SAT R132, R27, R26, RZ ;  /* 0x0000001a1b847239 */ /* 0x000fe200000014ff */
[----:B------:R-:W-:Y:S01]  /*6e70*/  IMAD R4, R69, R68, R4 ;  /* 0x0000004445047224 */ /* 0x000fe200078e0204 */
[----:B------:R-:W-:Y:S01]  /*6e80*/  SHF.R.S32.HI R69, RZ, 0x18, R94 ;  /* 0x00000018ff457819 */ /* 0x000fe2000001145e */
[C---:B------:R-:W-:Y:S01]  /*6e90*/  IMAD R6, R66.reuse, R6, RZ ;  /* 0x0000000642067224 */ /* 0x040fe200078e02ff */
[----:B------:R-:W-:Y:S01]  /*6ea0*/  I2IP.S8.S32.SAT R133, R31, R30, RZ ;  /* 0x0000001e1f857239 */ /* 0x000fe200000014ff */
[----:B------:R-:W-:Y:S01]  /*6eb0*/  IMAD R7, R66, R7, RZ ;  /* 0x0000000742077224 */ /* 0x000fe200078e02ff */
[----:B------:R-:W-:Y:S01]  /*6ec0*/  I2IP.S8.S32.SAT R134, R35, R34, RZ ;  /* 0x0000002223867239 */ /* 0x000fe200000014ff */
[----:B------:R-:W-:Y:S01]  /*6ed0*/  IMAD R5, R70, R68, R5 ;  /* 0x0000004446057224 */ /* 0x000fe200078e0205 */
[----:B------:R-:W-:Y:S01]  /*6ee0*/  SHF.R.S32.HI R70, RZ, 0x18, R92 ;  /* 0x00000018ff467819 */ /* 0x000fe2000001145c */
[C---:B------:R-:W-:Y:S01]  /*6ef0*/  IMAD R8, R66.reuse, R8, RZ ;  /* 0x0000000842087224 */ /* 0x040fe200078e02ff */
[----:B------:R-:W-:Y:S01]  /*6f00*/  I2IP.S8.S32.SAT R135, R39, R38, RZ ;  /* 0x0000002627877239 */ /* 0x000fe200000014ff */
[----:B------:R-:W-:Y:S01]  /*6f10*/  IMAD R6, R69, R68, R6 ;  /* 0x0000004445067224 */ /* 0x000fe200078e0206 */
[----:B------:R-:W-:Y:S01]  /*6f20*/  SHF.R.S32.HI R69, RZ, 0x18, R91 ;  /* 0x00000018ff457819 */ /* 0x000fe2000001145b */
[----:B------:R-:W-:Y:S01]  /*6f30*/  IMAD R9, R66, R9, RZ ;  /* 0x0000000942097224 */ /* 0x000fe200078e02ff */
[----:B------:R-:W-:Y:S01]  /*6f40*/  I2IP.S8.S32.SAT R128, R3, R0, R128 ;  /* 0x0000000003807239 */ /* 0x000fe20000001480 */
[----:B------:R-:W-:Y:S01]  /*6f50*/  IMAD R7, R72, R68, R7 ;  /* 0x0000004448077224 */ /* 0x000fe200078e0207 */
[----:B------:R-:W-:Y:S01]  /*6f60*/  I2IP.S8.S32.SAT R129, R23, R22, R129 ;  /* 0x0000001617817239 */ /* 0x000fe20000001481 */
[----:B------:R-:W-:Y:S01]  /*6f70*/  IMAD R10, R66, R10, RZ ;  /* 0x0000000a420a7224 */ /* 0x000fe200078e02ff */
[----:B------:R-:W-:Y:S01]  /*6f80*/  I2IP.S8.S32.SAT R130, R43, R42, R130 ;  /* 0x0000002a2b827239 */ /* 0x000fe20000001482 */
[----:B------:R-:W-:Y:S01]  /*6f90*/  IMAD R8, R71, R68, R8 ;  /* 0x0000004447087224 */ /* 0x000fe200078e0208 */
[----:B------:R-:W-:Y:S01]  /*6fa0*/  MOV R71, R90 ;  /* 0x0000005a00477202 */ /* 0x000fe20000000f00 */
[----:B------:R-:W-:Y:S01]  /*6fb0*/  IMAD.SHL.U32 R88, R86, 0x100, RZ ;  /* 0x0000010056587824 */ /* 0x000fe200078e00ff */
[----:B------:R-:W-:Y:S01]  /*6fc0*/  PRMT R86, R87, 0x8880, RZ ;  /* 0x0000888057567816 */ /* 0x000fe200000000ff */
[----:B------:R-:W-:Y:S01]  /*6fd0*/  IMAD R11, R66, R11, RZ ;  /* 0x0000000b420b7224 */ /* 0x000fe200078e02ff */
[----:B------:R-:W-:Y:S01]  /*6fe0*/  I2IP.S8.S32.SAT R156, R7, R6, RZ ;  /* 0x00000006079c7239 */ /* 0x000fe200000014ff */
[----:B------:R-:W-:Y:S01]  /*6ff0*/  IMAD R9, R70, R68, R9 ;  /* 0x0000004446097224 */ /* 0x000fe200078e0209 */
[----:B------:R-:W-:Y:S01]  /*7000*/  SHF.R.S32.HI R70, RZ, 0x18, R89 ;  /* 0x00000018ff467819 */ /* 0x000fe20000011459 */
[C---:B------:R-:W-:Y:S01]  /*7010*/  IMAD R12, R66.reuse, R12, RZ ;  /* 0x0000000c420c7224 */ /* 0x040fe200078e02ff */
[----:B------:R-:W-:Y:S01]  /*7020*/  UIADD3 UR5, UPT, UPT, UR5, 0x1b0, URZ ;  /* 0x000001b005057890 */ /* 0x000fe2000fffe0ff */
[-C--:B------:R-:W-:Y:S01]  /*7030*/  IMAD R10, R69, R68.reuse, R10 ;  /* 0x00000044450a7224 */ /* 0x080fe200078e020a */
[----:B------:R-:W-:Y:S01]  /*7040*/  SHF.R.S32.HI R69, RZ, 0x18, R88 ;  /* 0x00000018ff457819 */ /* 0x000fe20000011458 */
[C---:B------:R-:W-:Y:S01]  /*7050*/  IMAD R13, R66.reuse, R13, RZ ;  /* 0x0000000d420d7224 */ /* 0x040fe200078e02ff */
[----:B------:R-:W-:Y:S01]  /*7060*/  UPRMT UR5, UR37, 0x654, UR5 ;  /* 0x0000065425057896 */ /* 0x000fe20008000005 */
[----:B------:R-:W-:Y:S01]  /*7070*/  IMAD R11, R81, R68, R11 ;  /* 0x00000044510b7224 */ /* 0x000fe200078e020b */
[----:B------:R-:W-:Y:S01]  /*7080*/  I2IP.S8.S32.SAT R131, R47, R46, R131 ;  /* 0x0000002e2f837239 */ /* 0x000fe20000001483 */
[----:B------:R-:W-:Y:S01]  /*7090*/  IMAD R12, R71, R68, R12 ;  /* 0x00000044470c7224 */ /* 0x000fe200078e020c */
[----:B------:R-:W-:Y:S01]  /*70a0*/  MOV R71, R86 ;  /* 0x0000005600477202 */ /* 0x000fe20000000f00 */
[----:B------:R-:W-:Y:S01]  /*70b0*/  IMAD R14, R66, R14, RZ ;  /* 0x0000000e420e7224 */ /* 0x000fe200078e02ff */
[----:B------:R-:W-:Y:S01]  /*70c0*/  I2IP.S8.S32.SAT R157, R11, R10, RZ ;  /* 0x0000000a0b9d7239 */ /* 0x000fe200000014ff */
[----:B------:R-:W-:Y:S01]  /*70d0*/  IMAD R13, R70, R68, R13 ;  /* 0x00000044460d7224 */ /* 0x000fe200078e020d */
[----:B------:R-:W-:Y:S01]  /*70e0*/  SHF.R.S32.HI R70, RZ, 0x18, R85 ;  /* 0x00000018ff467819 */ /* 0x000fe20000011455 */
[C---:B------:R-:W-:Y:S01]  /*70f0*/  IMAD R15, R66.reuse, R15, RZ ;  /* 0x0000000f420f7224 */ /* 0x040fe200078e02ff */
[----:B------:R-:W-:Y:S01]  /*7100*/  I2IP.S8.S32.SAT R132, R25, R24, R132 ;  /* 0x0000001819847239 */ /* 0x000fe20000001484 */
[C---:B------:R-:W-:Y:S01]  /*7110*/  IMAD R16, R66.reuse, R16, RZ ;  /* 0x0000001042107224 */ /* 0x040fe200078e02ff */
[----:B------:R-:W-:Y:S01]  /*7120*/  I2IP.S8.S32.SAT R133, R29, R28, R133 ;  /* 0x0000001c1d857239 */ /* 0x000fe20000001485 */
[----:B------:R-:W-:Y:S01]  /*7130*/  IMAD R14, R69, R68, R14 ;  /* 0x00000044450e7224 */ /* 0x000fe200078e020e */
[----:B------:R-:W-:Y:S01]  /*7140*/  SHF.R.S32.HI R69, RZ, 0x18, R84 ;  /* 0x00000018ff457819 */ /* 0x000fe20000011454 */
[----:B------:R-:W-:Y:S01]  /*7150*/  IMAD R17, R66, R17, RZ ;  /* 0x0000001142117224 */ /* 0x000fe200078e02ff */
[----:B------:R-:W-:Y:S01]  /*7160*/  I2IP.S8.S32.SAT R134, R33, R32, R134 ;  /* 0x0000002021867239 */ /* 0x000fe20000001486 */
[----:B------:R-:W-:Y:S01]  /*7170*/  IMAD R15, R82, R68, R15 ;  /* 0x00000044520f7224 */ /* 0x000fe200078e020f */
[----:B------:R-:W-:Y:S01]  /*7180*/  I2IP.S8.S32.SAT R135, R37, R36, R135 ;  /* 0x0000002425877239 */ /* 0x000fe20000001487 */
[----:B------:R-:W-:Y:S01]  /*7190*/  IMAD R16, R71, R68, R16 ;  /* 0x0000004447107224 */ /* 0x000fe200078e0210 */
[----:B------:R-:W-:Y:S01]  /*71a0*/  I2IP.S8.S32.SAT R156, R5, R4, R156 ;  /* 0x00000004059c7239 */ /* 0x000fe2000000149c */
[----:B------:R-:W-:Y:S01]  /*71b0*/  IMAD R18, R66, R18, RZ ;  /* 0x0000001242127224 */ /* 0x000fe200078e02ff */
[----:B------:R-:W-:Y:S01]  /*71c0*/  I2IP.S8.S32.SAT R154, R15, R14, RZ ;  /* 0x0000000e0f9a7239 */ /* 0x000fe200000014ff */
[----:B------:R-:W-:Y:S01]  /*71d0*/  IMAD R17, R70, R68, R17 ;  /* 0x0000004446117224 */ /* 0x000fe200078e0211 */
[----:B------:R-:W-:Y:S01]  /*71e0*/  I2IP.S8.S32.SAT R157, R9, R8, R157 ;  /* 0x00000008099d7239 */ /* 0x000fe2000000149d */
[----:B------:R-:W-:Y:S01]  /*71f0*/  IMAD R19, R66, R19, RZ ;  /* 0x0000001342137224 */ /* 0x000fe200078e02ff */
[----:B------:R-:W-:Y:S01]  /*7200*/  I2IP.S8.S32.SAT R158, R13, R12, R154 ;  /* 0x0000000c0d9e7239 */ /* 0x000fe2000000149a */
[-C--:B------:R-:W-:Y:S01]  /*7210*/  IMAD R18, R69, R68.reuse, R18 ;  /* 0x0000004445127224 */ /* 0x080fe200078e0212 */
[----:B------:R-:W-:Y:S01]  /*7220*/  NOP ;  /* 0x0000000000007918 */ /* 0x000fe20000000000 */
[----:B------:R-:W-:Y:S01]  /*7230*/  IMAD R19, R83, R68, R19 ;  /* 0x0000004453137224 */ /* 0x000fe200078e0213 */
[----:B------:R-:W-:Y:S01]  /*7240*/  SYNCS.ARRIVE.TRANS64.RED.A1T0 RZ, [UR5], RZ ;  /* 0x000000ffffff79a7 */ /* 0x000fe20008100405 */
[----:B------:R1:W-:Y:S01]  /*7250*/  STS.128 [R145+UR43+0x1b00], R128 ;  /* 0x001b008091007988 */ /* 0x0003e20008000c2b */
[----:B------:R-:W-:Y:S01]  /*7260*/  BSSY.RECONVERGENT B0, `(.L_x_112) ;  /* 0x0000025000007945 */ /* 0x000fe20003800200 */
[----:B------:R-:W-:Y:S02]  /*7270*/  IADD3 R154, PT, PT, R64, 0x1, RZ ;  /* 0x00000001409a7810 */ /* 0x000fe40007ffe0ff */
[----:B------:R-:W-:Y:S04]  /*7280*/  I2IP.S8.S32.SAT R155, R19, R18, RZ ;  /* 0x00000012139b7239 */ /* 0x000fe800000014ff */
[----:B------:R1:W-:Y:S01]  /*7290*/  STS.128 [R145+UR43+0x2300], R132 ;  /* 0x0023008491007988 */ /* 0x0003e20008000c2b */
[----:B------:R-:W-:Y:S07]  /*72a0*/  I2IP.S8.S32.SAT R159, R17, R16, R155 ;  /* 0x00000010119f7239 */ /* 0x000fee000000149b */
[----:B------:R1:W-:Y:S01]  /*72b0*/  STS.128 [R145+UR43+0x2b00], R156 ;  /* 0x002b009c91007988 */ /* 0x0003e20008000c2b */
[----:B------:R-:W-:Y:S01]  /*72c0*/  @!PT LDS RZ, [RZ] ;  /* 0x00000000fffff984 */ /* 0x000fe20000000800 */
[----:B------:R-:W-:Y:S01]  /*72d0*/  @!PT LDS RZ, [RZ] ;  /* 0x00000000fffff984 */ /* 0x000fe20000000800 */
[----:B------:R-:W-:Y:S01]  /*72e0*/  @!PT LDS RZ, [RZ] ;  /* 0x00000000fffff984 */ /* 0x000fe20000000800 */
[----:B------:R-:W-:Y:S01]  /*72f0*/  @!PT LDS RZ, [RZ] ;  /* 0x00000000fffff984 */ /* 0x000fe20000000800 */
[----:B------:R3:W-:Y:S07]  /*7300*/  MEMBAR.ALL.CTA ;  /* 0x0000000000007992 */ /* 0x0007ee0000008000 */
[----:B---3--:R-:W3:Y:S02]  /*7310*/  FENCE.VIEW.ASYNC.S ;  /* 0x00000000000073c6 */ /* 0x008ee40000000000 */
[----:B---3--:R-:W-:Y:S06]  /*7320*/  BAR.SYNC.DEFER_BLOCKING 0x1, 0x80 ;  /* 0x0042000000007b1d */ /* 0x008fec0000010000 */
[----:B------:R-:W-:Y:S05]  /*7330*/  @P0 BRA `(.L_x_113) ;  /* 0x00000000005c0947 */ /* 0x000fea0003800000 */
[----:B------:R-:W-:Y:S01]  /*7340*/  UIADD3 UR4, UPT, UPT, UR43, 0x1b00, URZ ;  /* 0x00001b002b047890 */ /* 0x000fe2000fffe0ff */
[----:B------:R-:W-:Y:S01]  /*7350*/  R2UR UR13, R137 ;  /* 0x00000000890d72ca */ /* 0x000fe200000e0000 */
[----:B------:R-:W-:Y:S01]  /*7360*/  UIADD3 UR16, UP0, UPT, UR46, 0x680, URZ ;  /* 0x000006802e107890 */ /* 0x000fe2000ff1e0ff */
[----:B------:R-:W-:Y:S01]  /*7370*/  R2UR UR14, R139 ;  /* 0x000000008b0e72ca */ /* 0x000fe200000e0000 */
[----:B------:R-:W-:Y:S01]  /*7380*/  UMOV UR15, UR36 ;  /* 0x00000024000f7c82 */ /* 0x000fe20008000000 */
[----:B------:R-:W-:Y:S01]  /*7390*/  UIADD3 UR8, UPT, UPT, UR43, 0x2300, URZ ;  /* 0x000023002b087890 */ /* 0x000fe2000fffe0ff */
[----:B------:R-:W-:Y:S01]  /*73a0*/  IMAD.U32 R151, RZ, RZ, UR4 ;  /* 0x00000004ff977e24 */ /* 0x000fe2000f8e00ff */
[----:B------:R-:W-:Y:S01]  /*73b0*/  UIADD3.X UR17, UPT, UPT, URZ, UR47, URZ, UP0, !UPT ;  /* 0x0000002fff117290 */ /* 0x000fe200087fe4ff */
[----:B------:R-:W-:Y:S01]  /*73c0*/  UMOV UR11, UR36 ;  /* 0x00000024000b7c82 */ /* 0x000fe20008000000 */
[----:B------:R-:W-:Y:S02]  /*73d0*/  UIADD3 UR4, UPT, UPT, UR43, 0x2b00, URZ ;  /* 0x00002b002b047890 */ /* 0x000fe4000fffe0ff */
[----:B------:R-:W-:Y:S01]  /*73e0*/  R2UR UR12, R151 ;  /* 0x00000000970c72ca */ /* 0x000fe200000e0000 */
[----:B------:R-:W-:Y:S02]  /*73f0*/  UMOV UR7, UR36 ;  /* 0x0000002400077c82 */ /* 0x000fe40008000000 */
[----:B------:R-:W-:Y:S02]  /*7400*/  UIMAD UR13, UR13, 0x60, URZ ;  /* 0x000000600d0d78a4 */ /* 0x000fe4000f8e02ff */
[----:B------:R-:W-:Y:S02]  /*7410*/  USHF.L.U32 UR14, UR14, 0x6, URZ ;  /* 0x000000060e0e7899 */ /* 0x000fe400080006ff */
[----:B------:R-:W-:Y:S02]  /*7420*/  UIADD3 UR9, UPT, UPT, UR13, 0x20, URZ ;  /* 0x000000200d097890 */ /* 0x000fe4000fffe0ff */
[----:B------:R-:W-:Y:S03]  /*7430*/  UIADD3 UR5, UPT, UPT, UR13, 0x40, URZ ;  /* 0x000000400d057890 */ /* 0x000fe6000fffe0ff */
[----:B------:R-:W-:Y:S01]  /*7440*/  UMOV UR10, UR14 ;  /* 0x0000000e000a7c82 */ /* 0x000fe20008000000 */
[----:B------:R-:W-:Y:S01]  /*7450*/  UMOV UR6, UR14 ;  /* 0x0000000e00067c82 */ /* 0x000fe20008000000 */
[----:B------:R3:W-:Y:S02]  /*7460*/  UTMASTG.3D [UR12], [UR16] ;  /* 0x0000000c100073b5 */ /* 0x0007e40008010000 */
[----:B------:R3:W-:Y:S02]  /*7470*/  UTMASTG.3D [UR8], [UR16] ;  /* 0x00000008100073b5 */ /* 0x0007e40008010000 */
[----:B------:R3:W-:Y:S01]  /*7480*/  UTMASTG.3D [UR4], [UR16] ;  /* 0x00000004100073b5 */ /* 0x0007e20008010000 */
[----:B------:R0:W-:Y:S01]  /*7490*/  UTMACMDFLUSH ;  /* 0x00000000000079b7 */ /* 0x0001e20000000000 */
[----:B---3--:R-:W-:Y:S04]  /*74a0*/  DEPBAR.LE SB0, 0x0 ;  /* 0x000080000000791a */ /* 0x008fe80000000000 */
.L_x_113:
[----:B------:R-:W-:Y:S05]  /*74b0*/  BSYNC.RECONVERGENT B0 ;  /* 0x0000000000007941 */ /* 0x000fea0003800200 */
.L_x_112:
[----:B------:R-:W-:Y:S01]  /*74c0*/  BAR.SYNC.DEFER_BLOCKING 0x1, 0x80 ;  /* 0x0042000000007b1d */ /* 0x000fe20000010000 */
[----:B------:R-:W-:Y:S01]  /*74d0*/  ISETP.NE.AND P2, PT, R152, RZ, PT ;  /* 0x000000ff9800720c */ /* 0x000fe20003f45270 */
[----:B------:R-:W-:Y:S01]  /*74e0*/  IMAD.IADD R137, R63, 0x1, R136 ;  /* 0x000000013f897824 */ /* 0x000fe200078e0288 */
[----:B------:R-:W-:Y:S01]  /*74f0*/  ISETP.NE.AND P0, PT, R153, 0x2, PT ;  /* 0x000000029900780c */ /* 0x000fe20003f05270 */
[----:B------:R-:W-:Y:S01]  /*7500*/  IMAD.IADD R139, R65, 0x1, R138 ;  /* 0x00000001418b7824 */ /* 0x000fe200078e028a */
[----:B------:R-:W-:Y:S02]  /*7510*/  ISETP.NE.AND P1, PT, R154, 0x4, PT ;  /* 0x000000049a00780c */ /* 0x000fe40003f25270 */
[----:B------:R-:W-:Y:S02]  /*7520*/  SEL R0, RZ, 0x1, P0 ;  /* 0x00000001ff007807 */ /* 0x000fe40000000000 */
[----:B------:R-:W-:Y:S02]  /*7530*/  SEL R3, RZ, 0x1, P1 ;  /* 0x00000001ff037807 */ /* 0x000fe40000800000 */
[----:B------:R-:W-:Y:S02]  /*7540*/  LOP3.LUT R149, R149, R0, RZ, 0x3c, !PT ;  /* 0x0000000095957212 */ /* 0x000fe400078e3cff */
[----:B------:R-:W-:Y:S02]  /*7550*/  LOP3.LUT R150, R150, R3, RZ, 0x3c, !PT ;  /* 0x0000000396967212 */ /* 0x000fe400078e3cff */
[----:B------:R-:W-:Y:S02]  /*7560*/  @P2 R2UR UR36, R147 ;  /* 0x00000000932422ca */ /* 0x000fe400000e0000 */
[----:B------:R-:W-:Y:S02]  /*7570*/  SEL R153, R153, RZ, P0 ;  /* 0x000000ff99997207 */ /* 0x000fe40000000000 */
[----:B------:R-:W-:Y:S01]  /*7580*/  SEL R64, R154, RZ, P1 ;  /* 0x000000ff9a407207 */ /* 0x000fe20000800000 */
[----:B------:R-:W-:Y:S10]  /*7590*/  @P2 BRA `(.L_x_114) ;  /* 0xffffffdc00582947 */ /* 0x000ff4000383ffff */
[----:B------:R-:W-:Y:S05]  /*75a0*/  EXIT ;  /* 0x000000000000794d */ /* 0x000fea0003800000 */
.L_x_20:
[----:B--2---:R2:W1:Y:S02]  /*75b0*/  SYNCS.PHASECHK.TRANS64.TRYWAIT P0, [R3+URZ+0x1e0], R2 ;  /* 0x0001e002030075a7 */ /* 0x00446400080011ff */
[----:B-1----:R-:W-:Y:S05]  /*75c0*/  @!P0 NANOSLEEP.SYNCS 0x989680 ;  /* 0x009896800000895d */ /* 0x002fea0003900000 */
[----:B------:R-:W1:Y:S02]  /*75d0*/  @!P0 SYNCS.PHASECHK.TRANS64 P0, [R3+URZ+0x1e0], R2 ;  /* 0x0001e002030085a7 */ /* 0x000e6400080010ff */
[----:B-1----:R-:W-:Y:S05]  /*75e0*/  @!P0 BRA `(.L_x_20) ;  /* 0xfffffffc00f08947 */ /* 0x002fea000383ffff */
[----:B------:R-:W-:Y:S05]  /*75f0*/  BRA `(.L_x_115) ;  /* 0xffffffa000787947 */ /* 0x000fea000383ffff */
.L_x_23:
[----:B-1----:R-:W-:Y:S07]  /*7600*/  MOV R2, UR33 ;  /* 0x0000002100027c02 */ /* 0x002fee0008000f00 */
.L_x_116:
[----:B-1----:R1:W2:Y:S02]  /*7610*/  SYNCS.PHASECHK.TRANS64.TRYWAIT P0, [R2+URZ+0xa8], R5 ;  /* 0x0000a805020075a7 */ /* 0x0022a400080011ff */
[----:B--2---:R-:W-:Y:S05]  /*7620*/  @!P0 NANOSLEEP.SYNCS 0x989680 ;  /* 0x009896800000895d */ /* 0x004fea0003900000 */
[----:B------:R-:W2:Y:S02]  /*7630*/  @!P0 SYNCS.PHASECHK.TRANS64 P0, [R2+URZ+0xa8], R5 ;  /* 0x0000a805020085a7 */ /* 0x000ea400080010ff */
[----:B--2---:R-:W-:Y:S05]  /*7640*/  @!P0 BRA `(.L_x_116) ;  /* 0xfffffffc00f08947 */ /* 0x004fea000383ffff */
[----:B------:R-:W-:Y:S05]  /*7650*/  BRA `(.L_x_22) ;  /* 0xffffffa000c87947 */ /* 0x000fea000383ffff */
.L_x_29:
[----:B-1----:R-:W-:Y:S07]  /*7660*/  MOV R2, UR17 ;  /* 0x0000001100027c02 */ /* 0x002fee0008000f00 */
.L_x_117:
[----:B-1----:R1:W2:Y:S02]  /*7670*/  SYNCS.PHASECHK.TRANS64.TRYWAIT P0, [R2+URZ+0xa8], R5 ;  /* 0x0000a805020075a7 */ /* 0x0022a400080011ff */
[----:B--2---:R-:W-:Y:S05]  /*7680*/  @!P0 NANOSLEEP.SYNCS 0x989680 ;  /* 0x009896800000895d */ /* 0x004fea0003900000 */
[----:B------:R-:W2:Y:S02]  /*7690*/  @!P0 SYNCS.PHASECHK.TRANS64 P0, [R2+URZ+0xa8], R5 ;  /* 0x0000a805020085a7 */ /* 0x000ea400080010ff */
[----:B--2---:R-:W-:Y:S05]  /*76a0*/  @!P0 BRA `(.L_x_117) ;  /* 0xfffffffc00f08947 */ /* 0x004fea000383ffff */
[----:B------:R-:W-:Y:S05]  /*76b0*/  BRA `(.L_x_28) ;  /* 0xffffffa400707947 */ /* 0x000fea000383ffff */
.L_x_33:
[----:B-1----:R1:W2:Y:S02]  /*76c0*/  SYNCS.PHASECHK.TRANS64.TRYWAIT P0, [R2+URZ+0x170], R3 ;  /* 0x00017003020075a7 */ /* 0x0022a400080011ff */
[----:B--2---:R-:W-:Y:S05]  /*76d0*/  @!P0 NANOSLEEP.SYNCS 0x989680 ;  /* 0x009896800000895d */ /* 0x004fea0003900000 */
[----:B------:R-:W2:Y:S02]  /*76e0*/  @!P0 SYNCS.PHASECHK.TRANS64 P0, [R2+URZ+0x170], R3 ;  /* 0x00017003020085a7 */ /* 0x000ea400080010ff */
[----:B--2---:R-:W-:Y:S05]  /*76f0*/  @!P0 BRA `(.L_x_33) ;  /* 0xfffffffc00f08947 */ /* 0x004fea000383ffff */
[----:B------:R-:W-:Y:S05]  /*7700*/  BRA `(.L_x_118) ;  /* 0xffffffa800007947 */ /* 0x000fea000383ffff */
.L_x_37:
[----:B----4-:R-:W-:-:S07]  /*7710*/  MOV R0, UR5 ;  /* 0x0000000500007c02 */ /* 0x010fce0008000f00 */
.L_x_119:
[----:B-1----:R1:W2:Y:S02]  /*7720*/  SYNCS.PHASECHK.TRANS64.TRYWAIT P0, [R0+URZ], R3 ;  /* 0x00000003000075a7 */ /* 0x0022a400080011ff */
[----:B--2---:R-:W-:Y:S05]  /*7730*/  @!P0 NANOSLEEP.SYNCS 0x989680 ;  /* 0x009896800000895d */ /* 0x004fea0003900000 */
[----:B------:R-:W2:Y:S02]  /*7740*/  @!P0 SYNCS.PHASECHK.TRANS64 P0, [R0+URZ], R3 ;  /* 0x00000003000085a7 */ /* 0x000ea400080010ff */
[----:B--2---:R-:W-:Y:S05]  /*7750*/  @!P0 BRA `(.L_x_119) ;  /* 0xfffffffc00f08947 */ /* 0x004fea000383ffff */
[----:B------:R-:W-:Y:S05]  /*7760*/  BRA `(.L_x_120) ;  /* 0xffffffac00707947 */ /* 0x000fea000383ffff */
.L_x_38:
[----:B----4-:R-:W-:-:S07]  /*7770*/  MOV R0, UR5 ;  /* 0x0000000500007c02 */ /* 0x010fce0008000f00 */
.L_x_121:
[----:B-1----:R1:W2:Y:S02]  /*7780*/  SYNCS.PHASECHK.TRANS64.TRYWAIT P0, [R0+URZ], R3 ;  /* 0x00000003000075a7 */ /* 0x0022a400080011ff */
[----:B--2---:R-:W-:Y:S05]  /*7790*/  @!P0 NANOSLEEP.SYNCS 0x989680 ;  /* 0x009896800000895d */ /* 0x004fea0003900000 */
[----:B------:R-:W2:Y:S02]  /*77a0*/  @!P0 SYNCS.PHASECHK.TRANS64 P0, [R0+URZ], R3 ;  /* 0x00000003000085a7 */ /* 0x000ea400080010ff */
[----:B--2---:R-:W-:Y:S05]  /*77b0*/  @!P0 BRA `(.L_x_121) ;  /* 0xfffffffc00f08947 */ /* 0x004fea000383ffff */
[----:B------:R-:W-:Y:S05]  /*77c0*/  BRA `(.L_x_122) ;  /* 0xffffffac007c7947 */ /* 0x000fea000383ffff */
.L_x_39:
[----:B----4-:R-:W-:-:S07]  /*77d0*/  MOV R0, UR5 ;  /* 0x0000000500007c02 */ /* 0x010fce0008000f00 */
.L_x_123:
[----:B-1----:R1:W2:Y:S02]  /*77e0*/  SYNCS.PHASECHK.TRANS64.TRYWAIT P0, [R0+URZ], R3 ;  /* 0x00000003000075a7 */ /* 0x0022a400080011ff */
[----:B--2---:R-:W-:Y:S05]  /*77f0*/  @!P0 NANOSLEEP.SYNCS 0x989680 ;  /* 0x009896800000895d */ /* 0x004fea0003900000 */
[----:B------:R-:W2:Y:S02]  /*7800*/  @!P0 SYNCS.PHASECHK.TRANS64 P0, [R0+URZ], R3 ;  /* 0x00000003000085a7 */ /* 0x000ea400080010ff */
[----:B--2---:R-:W-:Y:S05]  /*7810*/  @!P0 BRA `(.L_x_123) ;  /* 0xfffffffc00f08947 */ /* 0x004fea000383ffff */
[----:B------:R-:W-:Y:S05]  /*7820*/  BRA `(.L_x_124) ;  /* 0xffffffac00887947 */ /* 0x000fea000383ffff */
.L_x_40:
[----:B----4-:R-:W-:-:S07]  /*7830*/  MOV R0, UR5 ;  /* 0x0000000500007c02 */ /* 0x010fce0008000f00 */
.L_x_125:
[----:B-1----:R1:W2:Y:S02]  /*7840*/  SYNCS.PHASECHK.TRANS64.TRYWAIT P0, [R0+URZ], R3 ;  /* 0x00000003000075a7 */ /* 0x0022a400080011ff */
[----:B--2---:R-:W-:Y:S05]  /*7850*/  @!P0 NANOSLEEP.SYNCS 0x989680 ;  /* 0x009896800000895d */ /* 0x004fea0003900000 */
[----:B------:R-:W2:Y:S02]  /*7860*/  @!P0 SYNCS.PHASECHK.TRANS64 P0, [R0+URZ], R3 ;  /* 0x00000003000085a7 */ /* 0x000ea400080010ff */
[----:B--2---:R-:W-:Y:S05]  /*7870*/  @!P0 BRA `(.L_x_125) ;  /* 0xfffffffc00f08947 */ /* 0x004fea000383ffff */
[----:B------:R-:W-:Y:S05]  /*7880*/  BRA `(.L_x_126) ;  /* 0xffffffac00947947 */ /* 0x000fea000383ffff */
.L_x_41:
[----:B----4-:R-:W-:-:S07]  /*7890*/  MOV R0, UR5 ;  /* 0x0000000500007c02 */ /* 0x010fce0008000f00 */
.L_x_127:
[----:B-1----:R1:W2:Y:S02]  /*78a0*/  SYNCS.PHASECHK.TRANS64.TRYWAIT P0, [R0+URZ], R3 ;  /* 0x00000003000075a7 */ /* 0x0022a400080011ff */
[----:B--2---:R-:W-:Y:S05]  /*78b0*/  @!P0 NANOSLEEP.SYNCS 0x989680 ;  /* 0x009896800000895d */ /* 0x004fea0003900000 */
[----:B------:R-:W2:Y:S02]  /*78c0*/  @!P0 SYNCS.PHASECHK.TRANS64 P0, [R0+URZ], R3 ;  /* 0x00000003000085a7 */ /* 0x000ea400080010ff */
[----:B--2---:R-:W-:Y:S05]  /*78d0*/  @!P0 BRA `(.L_x_127) ;  /* 0xfffffffc00f08947 */ /* 0x004fea000383ffff */
[----:B------:R-:W-:Y:S05]  /*78e0*/  BRA `(.L_x_128) ;  /* 0xffffffac00a07947 */ /* 0x000fea000383ffff */
.L_x_42:
[----:B----4-:R-:W-:-:S07]  /*78f0*/  MOV R0, UR5 ;  /* 0x0000000500007c02 */ /* 0x010fce0008000f00 */
.L_x_129:
[----:B-1----:R1:W2:Y:S02]  /*7900*/  SYNCS.PHASECHK.TRANS64.TRYWAIT P0, [R0+URZ], R3 ;  /* 0x00000003000075a7 */ /* 0x0022a400080011ff */
[----:B--2---:R-:W-:Y:S05]  /*7910*/  @!P0 NANOSLEEP.SYNCS 0x989680 ;  /* 0x009896800000895d */ /* 0x004fea0003900000 */
[----:B------:R-:W2:Y:S02]  /*7920*/  @!P0 SYNCS.PHASECHK.TRANS64 P0, [R0+URZ], R3 ;  /* 0x00000003000085a7 */ /* 0x000ea400080010ff */
[----:B--2---:R-:W-:Y:S05]  /*7930*/  @!P0 BRA `(.L_x_129) ;  /* 0xfffffffc00f08947 */ /* 0x004fea000383ffff */
[----:B------:R-:W-:Y:S05]  /*7940*/  BRA `(.L_x_130) ;  /* 0xffffffac00ac7947 */ /* 0x000fea000383ffff */
.L_x_43:
[----:B----4-:R-:W-:-:S07]  /*7950*/  MOV R0, UR5 ;  /* 0x0000000500007c02 */ /* 0x010fce0008000f00 */
.L_x_131:
[----:B-1----:R1:W2:Y:S02]  /*7960*/  SYNCS.PHASECHK.TRANS64.TRYWAIT P0, [R0+URZ], R3 ;  /* 0x00000003000075a7 */ /* 0x0022a400080011ff */
[----:B--2---:R-:W-:Y:S05]  /*7970*/  @!P0 NANOSLEEP.SYNCS 0x989680 ;  /* 0x009896800000895d */ /* 0x004fea0003900000 */
[----:B------:R-:W2:Y:S02]  /*7980*/  @!P0 SYNCS.PHASECHK.TRANS64 P0, [R0+URZ], R3 ;  /* 0x00000003000085a7 */ /* 0x000ea400080010ff */
[----:B--2---:R-:W-:Y:S05]  /*7990*/  @!P0 BRA `(.L_x_131) ;  /* 0xfffffffc00f08947 */ /* 0x004fea000383ffff */
[----:B------:R-:W-:Y:S05]  /*79a0*/  BRA `(.L_x_132) ;  /* 0xffffffac00b87947 */ /* 0x000fea000383ffff */
.L_x_44:
[----:B----4-:R-:W-:-:S07]  /*79b0*/  MOV R0, UR5 ;  /* 0x0000000500007c02 */ /* 0x010fce0008000f00 */
.L_x_133:
[----:B-1----:R1:W2:Y:S02]  /*79c0*/  SYNCS.PHASECHK.TRANS64.TRYWAIT P0, [R0+URZ], R3 ;  /* 0x00000003000075a7 */ /* 0x0022a400080011ff */
[----:B--2---:R-:W-:Y:S05]  /*79d0*/  @!P0 NANOSLEEP.SYNCS 0x989680 ;  /* 0x009896800000895d */ /* 0x004fea0003900000 */
[----:B------:R-:W2:Y:S02]  /*79e0*/  @!P0 SYNCS.PHASECHK.TRANS64 P0, [R0+URZ], R3 ;  /* 0x00000003000085a7 */ /* 0x000ea400080010ff */
[----:B--2---:R-:W-:Y:S05]  /*79f0*/  @!P0 BRA `(.L_x_133) ;  /* 0xfffffffc00f08947 */ /* 0x004fea000383ffff */
[----:B------:R-:W-:Y:S05]  /*7a00*/  BRA `(.L_x_134) ;  /* 0xffffffac00c47947 */ /* 0x000fea000383ffff */
.L_x_45:
[----:B----4-:R-:W-:-:S07]  /*7a10*/  MOV R0, UR5 ;  /* 0x0000000500007c02 */ /* 0x010fce0008000f00 */
.L_x_135:
[----:B-1----:R1:W2:Y:S02]  /*7a20*/  SYNCS.PHASECHK.TRANS64.TRYWAIT P0, [R0+URZ], R3 ;  /* 0x00000003000075a7 */ /* 0x0022a400080011ff */
[----:B--2---:R-:W-:Y:S05]  /*7a30*/  @!P0 NANOSLEEP.SYNCS 0x989680 ;  /* 0x009896800000895d */ /* 0x004fea0003900000 */
[----:B------:R-:W2:Y:S02]  /*7a40*/  @!P0 SYNCS.PHASECHK.TRANS64 P0, [R0+URZ], R3 ;  /* 0x00000003000085a7 */ /* 0x000ea400080010ff */
[----:B--2---:R-:W-:Y:S05]  /*7a50*/  @!P0 BRA `(.L_x_135) ;  /* 0xfffffffc00f08947 */ /* 0x004fea000383ffff */
[----:B------:R-:W-:Y:S05]  /*7a60*/  BRA `(.L_x_136) ;  /* 0xffffffac00d07947 */ /* 0x000fea000383ffff */
.L_x_46:
[----:B----4-:R-:W-:-:S07]  /*7a70*/  MOV R0, UR5 ;  /* 0x0000000500007c02 */ /* 0x010fce0008000f00 */
.L_x_137:
[----:B-1----:R1:W2:Y:S02]  /*7a80*/  SYNCS.PHASECHK.TRANS64.TRYWAIT P0, [R0+URZ], R3 ;  /* 0x00000003000075a7 */ /* 0x0022a400080011ff */
[----:B--2---:R-:W-:Y:S05]  /*7a90*/  @!P0 NANOSLEEP.SYNCS 0x989680 ;  /* 0x009896800000895d */ /* 0x004fea0003900000 */
[----:B------:R-:W2:Y:S02]  /*7aa0*/  @!P0 SYNCS.PHASECHK.TRANS64 P0, [R0+URZ], R3 ;  /* 0x00000003000085a7 */ /* 0x000ea400080010ff */
[----:B--2---:R-:W-:Y:S05]  /*7ab0*/  @!P0 BRA `(.L_x_137) ;  /* 0xfffffffc00f08947 */ /* 0x004fea000383ffff */
[----:B------:R-:W-:Y:S05]  /*7ac0*/  BRA `(.L_x_138) ;  /* 0xffffffac00dc7947 */ /* 0x000fea000383ffff */
.L_x_47:
[----:B----4-:R-:W-:-:S07]  /*7ad0*/  MOV R0, UR5 ;  /* 0x0000000500007c02 */ /* 0x010fce0008000f00 */
.L_x_139:
[----:B-1----:R1:W2:Y:S02]  /*7ae0*/  SYNCS.PHASECHK.TRANS64.TRYWAIT P0, [R0+URZ], R3 ;  /* 0x00000003000075a7 */ /* 0x0022a400080011ff */
[----:B--2---:R-:W-:Y:S05]  /*7af0*/  @!P0 NANOSLEEP.SYNCS 0x989680 ;  /* 0x009896800000895d */ /* 0x004fea0003900000 */
[----:B------:R-:W2:Y:S02]  /*7b00*/  @!P0 SYNCS.PHASECHK.TRANS64 P0, [R0+URZ], R3 ;  /* 0x00000003000085a7 */ /* 0x000ea400080010ff */
[----:B--2---:R-:W-:Y:S05]  /*7b10*/  @!P0 BRA `(.L_x_139) ;  /* 0xfffffffc00f08947 */ /* 0x004fea000383ffff */
[----:B------:R-:W-:Y:S05]  /*7b20*/  BRA `(.L_x_140) ;  /* 0xffffffac00e87947 */ /* 0x000fea000383ffff */
.L_x_48:
[----:B----4-:R-:W-:-:S07]  /*7b30*/  MOV R0, UR5 ;  /* 0x0000000500007c02 */ /* 0x010fce0008000f00 */
.L_x_141:
[----:B-1----:R1:W2:Y:S02]  /*7b40*/  SYNCS.PHASECHK.TRANS64.TRYWAIT P0, [R0+URZ], R3 ;  /* 0x00000003000075a7 */ /* 0x0022a400080011ff */
[----:B--2---:R-:W-:Y:S05]  /*7b50*/  @!P0 NANOSLEEP.SYNCS 0x989680 ;  /* 0x009896800000895d */ /* 0x004fea0003900000 */
[----:B------:R-:W2:Y:S02]  /*7b60*/  @!P0 SYNCS.PHASECHK.TRANS64 P0, [R0+URZ], R3 ;  /* 0x00000003000085a7 */ /* 0x000ea400080010ff */
[----:B--2---:R-:W-:Y:S05]  /*7b70*/  @!P0 BRA `(.L_x_141) ;  /* 0xfffffffc00f08947 */ /* 0x004fea000383ffff */
[----:B------:R-:W-:Y:S05]  /*7b80*/  BRA `(.L_x_142) ;  /* 0xffffffac00f47947 */ /* 0x000fea000383ffff */
.L_x_49:
[----:B----4-:R-:W-:-:S07]  /*7b90*/  MOV R0, UR5 ;  /* 0x0000000500007c02 */ /* 0x010fce0008000f00 */
.L_x_143:
[----:B-1----:R1:W2:Y:S02]  /*7ba0*/  SYNCS.PHASECHK.TRANS64.TRYWAIT P0, [R0+URZ], R3 ;  /* 0x00000003000075a7 */ /* 0x0022a400080011ff */
[----:B--2---:R-:W-:Y:S05]  /*7bb0*/  @!P0 NANOSLEEP.SYNCS 0x989680 ;  /* 0x009896800000895d */ /* 0x004fea0003900000 */
[----:B------:R-:W2:Y:S02]  /*7bc0*/  @!P0 SYNCS.PHASECHK.TRANS64 P0, [R0+URZ], R3 ;  /* 0x00000003000085a7 */ /* 0x000ea400080010ff */
[----:B--2---:R-:W-:Y:S05]  /*7bd0*/  @!P0 BRA `(.L_x_143) ;  /* 0xfffffffc00f08947 */ /* 0x004fea000383ffff */
[----:B------:R-:W-:Y:S05]  /*7be0*/  BRA `(.L_x_144) ;  /* 0xffffffb000007947 */ /* 0x000fea000383ffff */
.L_x_50:
[----:B----4-:R-:W-:-:S07]  /*7bf0*/  MOV R0, UR5 ;  /* 0x0000000500007c02 */ /* 0x010fce0008000f00 */
.L_x_145:
[----:B-1----:R1:W2:Y:S02]  /*7c00*/  SYNCS.PHASECHK.TRANS64.TRYWAIT P0, [R0+URZ], R3 ;  /* 0x00000003000075a7 */ /* 0x0022a400080011ff */
[----:B--2---:R-:W-:Y:S05]  /*7c10*/  @!P0 NANOSLEEP.SYNCS 0x989680 ;  /* 0x009896800000895d */ /* 0x004fea0003900000 */
[----:B------:R-:W2:Y:S02]  /*7c20*/  @!P0 SYNCS.PHASECHK.TRANS64 P0, [R0+URZ], R3 ;  /* 0x00000003000085a7 */ /* 0x000ea400080010ff */
[----:B--2---:R-:W-:Y:S05]  /*7c30*/  @!P0 BRA `(.L_x_145) ;  /* 0xfffffffc00f08947 */ /* 0x004fea000383ffff */
[----:B------:R-:W-:Y:S05]  /*7c40*/  BRA `(.L_x_146) ;  /* 0xffffffb0000c7947 */ /* 0x000fea000383ffff */
.L_x_51:
[----:B----4-:R-:W-:-:S07]  /*7c50*/  MOV R0, UR5 ;  /* 0x0000000500007c02 */ /* 0x010fce0008000f00 */
.L_x_147:
[----:B-1----:R1:W2:Y:S02]  /*7c60*/  SYNCS.PHASECHK.TRANS64.TRYWAIT P0, [R0+URZ], R3 ;  /* 0x00000003000075a7 */ /* 0x0022a400080011ff */
[----:B--2---:R-:W-:Y:S05]  /*7c70*/  @!P0 NANOSLEEP.SYNCS 0x989680 ;  /* 0x009896800000895d */ /* 0x004fea0003900000 */
[----:B------:R-:W2:Y:S02]  /*7c80*/  @!P0 SYNCS.PHASECHK.TRANS64 P0, [R0+URZ], R3 ;  /* 0x00000003000085a7 */ /* 0x000ea400080010ff */
[----:B--2---:R-:W-:Y:S05]  /*7c90*/  @!P0 BRA `(.L_x_147) ;  /* 0xfffffffc00f08947 */ /* 0x004fea000383ffff */
[----:B------:R-:W-:Y:S05]  /*7ca0*/  BRA `(.L_x_148) ;  /* 0xffffffb000187947 */ /* 0x000fea000383ffff */
.L_x_52:
[----:B----4-:R-:W-:-:S07]  /*7cb0*/  MOV R0, UR5 ;  /* 0x0000000500007c02 */ /* 0x010fce0008000f00 */
.L_x_149:
[----:B-1----:R1:W2:Y:S02]  /*7cc0*/  SYNCS.PHASECHK.TRANS64.TRYWAIT P0, [R0+URZ], R3 ;  /* 0x00000003000075a7 */ /* 0x0022a400080011ff */
[----:B--2---:R-:W-:Y:S05]  /*7cd0*/  @!P0 NANOSLEEP.SYNCS 0x989680 ;  /* 0x009896800000895d */ /* 0x004fea0003900000 */
[----:B------:R-:W2:Y:S02]  /*7ce0*/  @!P0 SYNCS.PHASECHK.TRANS64 P0, [R0+URZ], R3 ;  /* 0x00000003000085a7 */ /* 0x000ea400080010ff */
[----:B--2---:R-:W-:Y:S05]  /*7cf0*/  @!P0 BRA `(.L_x_149) ;  /* 0xfffffffc00f08947 */ /* 0x004fea000383ffff */
[----:B------:R-:W-:Y:S05]  /*7d00*/  BRA `(.L_x_150) ;  /* 0xffffffb000247947 */ /* 0x000fea000383ffff */
.L_x_53:
[----:B----4-:R-:W-:-:S07]  /*7d10*/  MOV R0, UR5 ;  /* 0x0000000500007c02 */ /* 0x010fce0008000f00 */
.L_x_151:
[----:B-1----:R1:W2:Y:S02]  /*7d20*/  SYNCS.PHASECHK.TRANS64.TRYWAIT P0, [R0+URZ], R3 ;  /* 0x00000003000075a7 */ /* 0x0022a400080011ff */
[----:B--2---:R-:W-:Y:S05]  /*7d30*/  @!P0 NANOSLEEP.SYNCS 0x989680 ;  /* 0x009896800000895d */ /* 0x004fea0003900000 */
[----:B------:R-:W2:Y:S02]  /*7d40*/  @!P0 SYNCS.PHASECHK.TRANS64 P0, [R0+URZ], R3 ;  /* 0x00000003000085a7 */ /* 0x000ea400080010ff */
[----:B--2---:R-:W-:Y:S05]  /*7d50*/  @!P0 BRA `(.L_x_151) ;  /* 0xfffffffc00f08947 */ /* 0x004fea000383ffff */
[----:B------:R-:W-:Y:S05]  /*7d60*/  BRA `(.L_x_152) ;  /* 0xffffffb000307947 */ /* 0x000fea000383ffff */
.L_x_54:
[----:B----4-:R-:W-:-:S07]  /*7d70*/  MOV R0, UR5 ;  /* 0x0000000500007c02 */ /* 0x010fce0008000f00 */
.L_x_153:
[----:B-1----:R1:W2:Y:S02]  /*7d80*/  SYNCS.PHASECHK.TRANS64.TRYWAIT P0, [R0+URZ], R3 ;  /* 0x00000003000075a7 */ /* 0x0022a400080011ff */
[----:B--2---:R-:W-:Y:S05]  /*7d90*/  @!P0 NANOSLEEP.SYNCS 0x989680 ;  /* 0x009896800000895d */ /* 0x004fea0003900000 */
[----:B------:R-:W2:Y:S02]  /*7da0*/  @!P0 SYNCS.PHASECHK.TRANS64 P0, [R0+URZ], R3 ;  /* 0x00000003000085a7 */ /* 0x000ea400080010ff */
[----:B--2---:R-:W-:Y:S05]  /*7db0*/  @!P0 BRA `(.L_x_153) ;  /* 0xfffffffc00f08947 */ /* 0x004fea000383ffff */
[----:B------:R-:W-:Y:S05]  /*7dc0*/  BRA `(.L_x_154) ;  /* 0xffffffb0003c7947 */ /* 0x000fea000383ffff */
.L_x_55:
[----:B----4-:R-:W-:-:S07]  /*7dd0*/  MOV R0, UR5 ;  /* 0x0000000500007c02 */ /* 0x010fce0008000f00 */
.L_x_155:
[----:B-1----:R1:W2:Y:S02]  /*7de0*/  SYNCS.PHASECHK.TRANS64.TRYWAIT P0, [R0+URZ], R3 ;  /* 0x00000003000075a7 */ /* 0x0022a400080011ff */
[----:B--2---:R-:W-:Y:S05]  /*7df0*/  @!P0 NANOSLEEP.SYNCS 0x989680 ;  /* 0x009896800000895d */ /* 0x004fea0003900000 */
[----:B------:R-:W2:Y:S02]  /*7e00*/  @!P0 SYNCS.PHASECHK.TRANS64 P0, [R0+URZ], R3 ;  /* 0x00000003000085a7 */ /* 0x000ea400080010ff */
[----:B--2---:R-:W-:Y:S05]  /*7e10*/  @!P0 BRA `(.L_x_155) ;  /* 0xfffffffc00f08947 */ /* 0x004fea000383ffff */
[----:B------:R-:W-:Y:S05]  /*7e20*/  BRA `(.L_x_156) ;  /* 0xffffffb000487947 */ /* 0x000fea000383ffff */
.L_x_56:
[----:B----4-:R-:W-:-:S07]  /*7e30*/  MOV R0, UR5 ;  /* 0x0000000500007c02 */ /* 0x010fce0008000f00 */
.L_x_157:
[----:B-1----:R1:W2:Y:S02]  /*7e40*/  SYNCS.PHASECHK.TRANS64.TRYWAIT P0, [R0+URZ], R3 ;  /* 0x00000003000075a7 */ /* 0x0022a400080011ff */
[----:B--2---:R-:W-:Y:S05]  /*7e50*/  @!P0 NANOSLEEP.SYNCS 0x989680 ;  /* 0x009896800000895d */ /* 0x004fea0003900000 */
[----:B------:R-:W2:Y:S02]  /*7e60*/  @!P0 SYNCS.PHASECHK.TRANS64 P0, [R0+URZ], R3 ;  /* 0x00000003000085a7 */ /* 0x000ea400080010ff */
[----:B--2---:R-:W-:Y:S05]  /*7e70*/  @!P0 BRA `(.L_x_157) ;  /* 0xfffffffc00f08947 */ /* 0x004fea000383ffff */
[----:B------:R-:W-:Y:S05]  /*7e80*/  BRA `(.L_x_158) ;  /* 0xffffffb000547947 */ /* 0x000fea000383ffff */
.L_x_59:
[----:B-1----:R1:W2:Y:S02]  /*7e90*/  SYNCS.PHASECHK.TRANS64.TRYWAIT P0, [R0+URZ+0x1d0], R5 ;  /* 0x0001d005000075a7 */ /* 0x0022a400080011ff */
[----:B--2---:R-:W-:Y:S05]  /*7ea0*/  @!P0 NANOSLEEP.SYNCS 0x989680 ;  /* 0x009896800000895d */ /* 0x004fea0003900000 */
[----:B------:R-:W2:Y:S02]  /*7eb0*/  @!P0 SYNCS.PHASECHK.TRANS64 P0, [R0+URZ+0x1d0], R5 ;  /* 0x0001d005000085a7 */ /* 0x000ea400080010ff */
[----:B--2---:R-:W-:Y:S05]  /*7ec0*/  @!P0 BRA `(.L_x_59) ;  /* 0xfffffffc00f08947 */ /* 0x004fea000383ffff */
[----:B------:R-:W-:Y:S05]  /*7ed0*/  BRA `(.L_x_159) ;  /* 0xffffffb000b07947 */ /* 0x000fea000383ffff */
.L_x_60:
[----:B------:R-:W-:-:S07]  /*7ee0*/  MOV R0, UR5 ;  /* 0x0000000500007c02 */ /* 0x000fce0008000f00 */
.L_x_160:
[----:B-1----:R1:W2:Y:S02]  /*7ef0*/  SYNCS.PHASECHK.TRANS64.TRYWAIT P0, [R0+URZ+0x180], R5 ;  /* 0x00018005000075a7 */ /* 0x0022a400080011ff */
[----:B--2---:R-:W-:Y:S05]  /*7f00*/  @!P0 NANOSLEEP.SYNCS 0x989680 ;  /* 0x009896800000895d */ /* 0x004fea0003900000 */
[----:B------:R-:W2:Y:S02]  /*7f10*/  @!P0 SYNCS.PHASECHK.TRANS64 P0, [R0+URZ+0x180], R5 ;  /* 0x00018005000085a7 */ /* 0x000ea400080010ff */
[----:B--2---:R-:W-:Y:S05]  /*7f20*/  @!P0 BRA `(.L_x_160) ;  /* 0xfffffffc00f08947 */ /* 0x004fea000383ffff */
[----:B------:R-:W-:Y:S05]  /*7f30*/  BRA `(.L_x_161) ;  /* 0xffffffb000c07947 */ /* 0x000fea000383ffff */
.L_x_61:
[----:B-1----:R1:W2:Y:S02]  /*7f40*/  SYNCS.PHASECHK.TRANS64.TRYWAIT P1, [R0+URZ+0x170], R5 ;  /* 0x00017005000075a7 */ /* 0x0022a400080211ff */
[----:B--2---:R-:W-:Y:S05]  /*7f50*/  @!P1 NANOSLEEP.SYNCS 0x989680 ;  /* 0x009896800000995d */ /* 0x004fea0003900000 */
[----:B------:R-:W2:Y:S02]  /*7f60*/  @!P1 SYNCS.PHASECHK.TRANS64 P1, [R0+URZ+0x170], R5 ;  /* 0x00017005000095a7 */ /* 0x000ea400080210ff */
[----:B--2---:R-:W-:Y:S05]  /*7f70*/  @!P1 BRA `(.L_x_61) ;  /* 0xfffffffc00f09947 */ /* 0x004fea000383ffff */
[----:B------:R-:W-:Y:S05]  /*7f80*/  BRA `(.L_x_162) ;  /* 0xffffffb000f07947 */ /* 0x000fea000383ffff */
.L_x_64:
[----:B------:R-:W-:-:S07]  /*7f90*/  MOV R0, UR5 ;  /* 0x0000000500007c02 */ /* 0x000fce0008000f00 */
.L_x_163:
[----:B-1----:R1:W2:Y:S02]  /*7fa0*/  SYNCS.PHASECHK.TRANS64.TRYWAIT P0, [R0+URZ+0x180], R3 ;  /* 0x00018003000075a7 */ /* 0x0022a400080011ff */
[----:B--2---:R-:W-:Y:S05]  /*7fb0*/  @!P0 NANOSLEEP.SYNCS 0x989680 ;  /* 0x009896800000895d */ /* 0x004fea0003900000 */
[----:B------:R-:W2:Y:S02]  /*7fc0*/  @!P0 SYNCS.PHASECHK.TRANS64 P0, [R0+URZ+0x180], R3 ;  /* 0x00018003000085a7 */ /* 0x000ea400080010ff */
[----:B--2---:R-:W-:Y:S05]  /*7fd0*/  @!P0 BRA `(.L_x_163) ;  /* 0xfffffffc00f08947 */ /* 0x004fea000383ffff */
[----:B------:R-:W-:Y:S05]  /*7fe0*/  BRA `(.L_x_63) ;  /* 0xffffffb400447947 */ /* 0x000fea000383ffff */
.L_x_71:
[----:B-1----:R1:W2:Y:S02]  /*7ff0*/  SYNCS.PHASECHK.TRANS64.TRYWAIT P1, [R0+URZ+0x170], R5 ;  /* 0x00017005000075a7 */ /* 0x0022a400080211ff */
[----:B--2---:R-:W-:Y:S05]  /*8000*/  @!P1 NANOSLEEP.SYNCS 0x989680 ;  /* 0x009896800000995d */ /* 0x004fea0003900000 */
[----:B------:R-:W2:Y:S02]  /*8010*/  @!P1 SYNCS.PHASECHK.TRANS64 P1, [R0+URZ+0x170], R5 ;  /* 0x00017005000095a7 */ /* 0x000ea400080210ff */
[----:B--2---:R-:W-:Y:S05]  /*8020*/  @!P1 BRA `(.L_x_71) ;  /* 0xfffffffc00f09947 */ /* 0x004fea000383ffff */
[----:B------:R-:W-:Y:S05]  /*8030*/  BRA `(.L_x_164) ;  /* 0xffffffb800a47947 */ /* 0x000fea000383ffff */
.L_x_72:
[----:B------:R-:W-:-:S07]  /*8040*/  MOV R3, UR14 ;  /* 0x0000000e00037c02 */ /* 0x000fce0008000f00 */
.L_x_165:
[----:B-1----:R1:W2:Y:S02]  /*8050*/  SYNCS.PHASECHK.TRANS64.TRYWAIT P0, [R3+URZ+0x1b0], R0 ;  /* 0x0001b000030075a7 */ /* 0x0022a400080011ff */
[----:B--2---:R-:W-:Y:S05]  /*8060*/  @!P0 NANOSLEEP.SYNCS 0x989680 ;  /* 0x009896800000895d */ /* 0x004fea0003900000 */
[----:B------:R-:W2:Y:S02]  /*8070*/  @!P0 SYNCS.PHASECHK.TRANS64 P0, [R3+URZ+0x1b0], R0 ;  /* 0x0001b000030085a7 */ /* 0x000ea400080010ff */
[----:B--2---:R-:W-:Y:S05]  /*8080*/  @!P0 BRA `(.L_x_165) ;  /* 0xfffffffc00f08947 */ /* 0x004fea000383ffff */
[----:B------:R-:W-:Y:S05]  /*8090*/  BRA `(.L_x_166) ;  /* 0xffffffb800ec7947 */ /* 0x000fea000383ffff */
.L_x_75:
[----:B------:R-:W-:Y:S07]  /*80a0*/  MOV R0, UR7 ;  /* 0x0000000700007c02 */ /* 0x000fee0008000f00 */
.L_x_167:
[----:B-1----:R1:W2:Y:S02]  /*80b0*/  SYNCS.PHASECHK.TRANS64.TRYWAIT P0, [R0+URZ], R3 ;  /* 0x00000003000075a7 */ /* 0x0022a400080011ff */
[----:B--2---:R-:W-:Y:S05]  /*80c0*/  @!P0 NANOSLEEP.SYNCS 0x989680 ;  /* 0x009896800000895d */ /* 0x004fea0003900000 */
[----:B------:R-:W2:Y:S02]  /*80d0*/  @!P0 SYNCS.PHASECHK.TRANS64 P0, [R0+URZ], R3 ;  /* 0x00000003000085a7 */ /* 0x000ea400080010ff */
[----:B--2---:R-:W-:Y:S05]  /*80e0*/  @!P0 BRA `(.L_x_167) ;  /* 0xfffffffc00f08947 */ /* 0x004fea000383ffff */
[----:B------:R-:W-:Y:S05]  /*80f0*/  BRA `(.L_x_74) ;  /* 0xffffffbc00087947 */ /* 0x000fea000383ffff */
.L_x_78:
[----:B------:R-:W-:-:S07]  /*8100*/  MOV R0, UR5 ;  /* 0x0000000500007c02 */ /* 0x000fce0008000f00 */
.L_x_168:
[----:B--2---:R2:W3:Y:S02]  /*8110*/  SYNCS.PHASECHK.TRANS64.TRYWAIT P0, [R0+URZ], R3 ;  /* 0x00000003000075a7 */ /* 0x0044e400080011ff */
[----:B---3--:R-:W-:Y:S05]  /*8120*/  @!P0 NANOSLEEP.SYNCS 0x989680 ;  /* 0x009896800000895d */ /* 0x008fea0003900000 */
[----:B------:R-:W3:Y:S02]  /*8130*/  @!P0 SYNCS.PHASECHK.TRANS64 P0, [R0+URZ], R3 ;  /* 0x00000003000085a7 */ /* 0x000ee400080010ff */
[----:B---3--:R-:W-:Y:S05]  /*8140*/  @!P0 BRA `(.L_x_168) ;  /* 0xfffffffc00f08947 */ /* 0x008fea000383ffff */
[----:B------:R-:W-:Y:S05]  /*8150*/  BRA `(.L_x_169) ;  /* 0xffffffbc00c07947 */ /* 0x000fea000383ffff */
.L_x_79:
[----:B------:R-:W-:-:S07]  /*8160*/  MOV R0, UR5 ;  /* 0x0000000500007c02 */ /* 0x000fce0008000f00 */
.L_x_170:
[----:B--2---:R2:W3:Y:S02]  /*8170*/  SYNCS.PHASECHK.TRANS64.TRYWAIT P0, [R0+URZ], R3 ;  /* 0x00000003000075a7 */ /* 0x0044e400080011ff */
[----:B---3--:R-:W-:Y:S05]  /*8180*/  @!P0 NANOSLEEP.SYNCS 0x989680 ;  /* 0x009896800000895d */ /* 0x008fea0003900000 */
[----:B------:R-:W3:Y:S02]  /*8190*/  @!P0 SYNCS.PHASECHK.TRANS64 P0, [R0+URZ], R3 ;  /* 0x00000003000085a7 */ /* 0x000ee400080010ff */
[----:B---3--:R-:W-:Y:S05]  /*81a0*/  @!P0 BRA `(.L_x_170) ;  /* 0xfffffffc00f08947 */ /* 0x008fea000383ffff */
[----:B------:R-:W-:Y:S05]  /*81b0*/  BRA `(.L_x_171) ;  /* 0xffffffbc00cc7947 */ /* 0x000fea000383ffff */
.L_x_80:
[----:B------:R-:W-:-:S07]  /*81c0*/  MOV R0, UR5 ;  /* 0x0000000500007c02 */ /* 0x000fce0008000f00 */
.L_x_172:
[----:B--2---:R2:W3:Y:S02]  /*81d0*/  SYNCS.PHASECHK.TRANS64.TRYWAIT P0, [R0+URZ], R3 ;  /* 0x00000003000075a7 */ /* 0x0044e400080011ff */
[----:B---3--:R-:W-:Y:S05]  /*81e0*/  @!P0 NANOSLEEP.SYNCS 0x989680 ;  /* 0x009896800000895d */ /* 0x008fea0003900000 */
[----:B------:R-:W3:Y:S02]  /*81f0*/  @!P0 SYNCS.PHASECHK.TRANS64 P0, [R0+URZ], R3 ;  /* 0x00000003000085a7 */ /* 0x000ee400080010ff */
[----:B---3--:R-:W-:Y:S05]  /*8200*/  @!P0 BRA `(.L_x_172) ;  /* 0xfffffffc00f08947 */ /* 0x008fea000383ffff */
[----:B------:R-:W-:Y:S05]  /*8210*/  BRA `(.L_x_173) ;  /* 0xffffffbc00d87947 */ /* 0x000fea000383ffff */
.L_x_81:
[----:B------:R-:W-:-:S07]  /*8220*/  MOV R0, UR6 ;  /* 0x0000000600007c02 */ /* 0x000fce0008000f00 */
.L_x_174:
[----:B--2---:R2:W3:Y:S02]  /*8230*/  SYNCS.PHASECHK.TRANS64.TRYWAIT P0, [R0+URZ], R3 ;  /* 0x00000003000075a7 */ /* 0x0044e400080011ff */
[----:B---3--:R-:W-:Y:S05]  /*8240*/  @!P0 NANOSLEEP.SYNCS 0x989680 ;  /* 0x009896800000895d */ /* 0x008fea0003900000 */
[----:B------:R-:W3:Y:S02]  /*8250*/  @!P0 SYNCS.PHASECHK.TRANS64 P0, [R0+URZ], R3 ;  /* 0x00000003000085a7 */ /* 0x000ee400080010ff */
[----:B---3--:R-:W-:Y:S05]  /*8260*/  @!P0 BRA `(.L_x_174) ;  /* 0xfffffffc00f08947 */ /* 0x008fea000383ffff */
[----:B------:R-:W-:Y:S05]  /*8270*/  BRA `(.L_x_175) ;  /* 0xffffffbc00e47947 */ /* 0x000fea000383ffff */
.L_x_86:
[----:B--2---:R2:W3:Y:S02]  /*8280*/  SYNCS.PHASECHK.TRANS64.TRYWAIT P0, [R0+URZ+0x170], R3 ;  /* 0x00017003000075a7 */ /* 0x0044e400080011ff */
[----:B---3--:R-:W-:Y:S05]  /*8290*/  @!P0 NANOSLEEP.SYNCS 0x989680 ;  /* 0x009896800000895d */ /* 0x008fea0003900000 */
[----:B------:R-:W3:Y:S02]  /*82a0*/  @!P0 SYNCS.PHASECHK.TRANS64 P0, [R0+URZ+0x170], R3 ;  /* 0x00017003000085a7 */ /* 0x000ee400080010ff */
[----:B---3--:R-:W-:Y:S05]  /*82b0*/  @!P0 BRA `(.L_x_86) ;  /* 0xfffffffc00f08947 */ /* 0x008fea000383ffff */
[----:B------:R-:W-:Y:S05]  /*82c0*/  BRA `(.L_x_176) ;  /* 0xffffffc000e07947 */ /* 0x000fea000383ffff */
.L_x_89:
[----:B------:R-:W-:Y:S07]  /*82d0*/  MOV R0, UR7 ;  /* 0x0000000700007c02 */ /* 0x000fee0008000f00 */
.L_x_177:
[----:B--2---:R2:W3:Y:S02]  /*82e0*/  SYNCS.PHASECHK.TRANS64.TRYWAIT P0, [R0+URZ+0x168], R3 ;  /* 0x00016803000075a7 */ /* 0x0044e400080011ff */
[----:B---3--:R-:W-:Y:S05]  /*82f0*/  @!P0 NANOSLEEP.SYNCS 0x989680 ;  /* 0x009896800000895d */ /* 0x008fea0003900000 */
[----:B------:R-:W3:Y:S02]  /*8300*/  @!P0 SYNCS.PHASECHK.TRANS64 P0, [R0+URZ+0x168], R3 ;  /* 0x00016803000085a7 */ /* 0x000ee400080010ff */
[----:B---3--:R-:W-:Y:S05]  /*8310*/  @!P0 BRA `(.L_x_177) ;  /* 0xfffffffc00f08947 */ /* 0x008fea000383ffff */
[----:B------:R-:W-:Y:S05]  /*8320*/  BRA `(.L_x_88) ;  /* 0xffffffc400cc7947 */ /* 0x000fea000383ffff */
.L_x_92:
[----:B------:R-:W-:Y:S07]  /*8330*/  MOV R3, UR7 ;  /* 0x0000000700037c02 */ /* 0x000fee0008000f00 */
.L_x_178:
[----:B-1----:R1:W2:Y:S02]  /*8340*/  SYNCS.PHASECHK.TRANS64.TRYWAIT P2, [R3+URZ+0x158], R26 ;  /* 0x0001581a030075a7 */ /* 0x0022a400080411ff */
[----:B--2---:R-:W-:Y:S05]  /*8350*/  @!P2 NANOSLEEP.SYNCS 0x989680 ;  /* 0x009896800000a95d */ /* 0x004fea0003900000 */
[----:B------:R-:W2:Y:S02]  /*8360*/  @!P2 SYNCS.PHASECHK.TRANS64 P2, [R3+URZ+0x158], R26 ;  /* 0x0001581a0300a5a7 */ /* 0x000ea400080410ff */
[----:B--2---:R-:W-:Y:S05]  /*8370*/  @!P2 BRA `(.L_x_178) ;  /* 0xfffffffc00f0a947 */ /* 0x004fea000383ffff */
[----:B------:R-:W-:Y:S05]  /*8380*/  BRA `(.L_x_179) ;  /* 0xffffffc800607947 */ /* 0x000fea000383ffff */
.L_x_95:
[----:B--2---:R2:W4:Y:S02]  /*8390*/  SYNCS.PHASECHK.TRANS64.TRYWAIT P0, [R0+URZ+0x170], R3 ;  /* 0x00017003000075a7 */ /* 0x00452400080011ff */
[----:B----4-:R-:W-:Y:S05]  /*83a0*/  @!P0 NANOSLEEP.SYNCS 0x989680 ;  /* 0x009896800000895d */ /* 0x010fea0003900000 */
[----:B------:R-:W4:Y:S02]  /*83b0*/  @!P0 SYNCS.PHASECHK.TRANS64 P0, [R0+URZ+0x170], R3 ;  /* 0x00017003000085a7 */ /* 0x000f2400080010ff */
[----:B----4-:R-:W-:Y:S05]  /*83c0*/  @!P0 BRA `(.L_x_95) ;  /* 0xfffffffc00f08947 */ /* 0x010fea000383ffff */
[----:B------:R-:W-:Y:S05]  /*83d0*/  BRA `(.L_x_180) ;  /* 0xffffffcc00dc7947 */ /* 0x000fea000383ffff */
.L_x_106:
[----:B-1----:R-:W-:Y:S04]  /*83e0*/  MOV R0, UR43 ;  /* 0x0000002b00007c02 */ /* 0x002fe80008000f00 */
[----:B------:R1:W2:Y:S03]  /*83f0*/  SYNCS.PHASECHK.TRANS64.TRYWAIT P1, [R0+URZ+0x150], R3 ;  /* 0x00015003000075a7 */ /* 0x0002a600080211ff */
[----:B--2---:R-:W-:Y:S05]  /*8400*/  @!P1 NANOSLEEP.SYNCS 0x989680 ;  /* 0x009896800000995d */ /* 0x004fea0003900000 */
[----:B------:R-:W2:Y:S02]  /*8410*/  @!P1 SYNCS.PHASECHK.TRANS64 P1, [R0+URZ+0x150], R3 ;  /* 0x00015003000095a7 */ /* 0x000ea400080210ff */
[----:B--2---:R-:W-:Y:S05]  /*8420*/  @!P1 BRA `(.L_x_106) ;  /* 0xfffffffc00ec9947 */ /* 0x004fea000383ffff */
[----:B------:R-:W-:Y:S05]  /*8430*/  BRA `(.L_x_105) ;  /* 0xffffffd800c87947 */ /* 0x000fea000383ffff */
.L_x_108:
[----:B------:R1:W1:Y:S02]  /*8440*/  SYNCS.PHASECHK.TRANS64.TRYWAIT P1, [R128+URZ+0x190], R9 ;  /* 0x00019009800075a7 */ /* 0x00026400080211ff */
[----:B-1----:R-:W-:Y:S05]  /*8450*/  @!P1 NANOSLEEP.SYNCS 0x989680 ;  /* 0x009896800000995d */ /* 0x002fea0003900000 */
[----:B------:R-:W1:Y:S02]  /*8460*/  @!P1 SYNCS.PHASECHK.TRANS64 P1, [R128+URZ+0x190], R9 ;  /* 0x00019009800095a7 */ /* 0x000e6400080210ff */
[----:B-1----:R-:W-:Y:S05]  /*8470*/  @!P1 BRA `(.L_x_108) ;  /* 0xfffffffc00f09947 */ /* 0x002fea000383ffff */
[----:B------:R-:W-:Y:S05]  /*8480*/  BRA `(.L_x_107) ;  /* 0xffffffdc00207947 */ /* 0x000fea000383ffff */
        .weak           $__internal_0_$__cuda_sm10x_tcgen05_guardrail_trap_col_being_dealloced_not_returned_by_alloc
        .type           $__internal_0_$__cuda_sm10x_tcgen05_guardrail_trap_col_being_dealloced_not_returned_by_alloc,@function
        .size           $__internal_0_$__cuda_sm10x_tcgen05_guardrail_trap_col_being_dealloced_not_returned_by_alloc,($__internal_1_$__cuda_sm10x_tcgen05_guardrail_trap_phase_invalid_during_alloc - $__internal_0_$__cuda_sm10x_tcgen05_guardrail_trap_col_being_dealloced_not_returned_by_alloc)
$__internal_0_$__cuda_sm10x_tcgen05_guardrail_trap_col_being_dealloced_not_returned_by_alloc:
[----:B------:R-:W-:Y:S05]  /*8490*/  BPT.TRAP 0x1 ;  /* 0x000000040000795c */ /* 0x000fea0000300000 */
[----:B------:R-:W-:-:S04]  /*84a0*/  HFMA2 R3, -RZ, RZ, 0, 0 ;  /* 0x00000000ff037431 */ /* 0x000fc800000001ff */
[----:B------:R-:W-:Y:S05]  /*84b0*/  RET.REL.NODEC R2 `(_ZN7cutlass13device_kernelINS_4gemm6kernel13GemmUniversalIN4cute5tupleIJiiiiEEENS1_10collective13CollectiveMmaINS1_35MainloopSm100TmaUmmaWarpSpecializedILi21ELi2ELi4ENS5_IJNS4_1CILi1EEESB_SB_EEEEENS5_IJNSA_ILi64EEENSA_ILi96EEESE_EEEaNS5_IJlSB_lEEEaSH_NS4_8TiledMMAINS4_8MMA_AtomIJNS4_15SM100_MMA_S8_SSIaaiLi64ELi96ELNS4_4UMMA5MajorE0ELSM_0ELNSL_8SaturateE0EEEEEENS4_6LayoutISC_NS5_IJNSA_ILi0EEESR_SR_EEEEENS5_IJNS4_10UnderscoreESU_SU_EEEEENS4_13SM90_TMA_LOADENS4_14ComposedLayoutINS4_7SwizzleILi2ELi4ELi3EEENS4_18smem_ptr_flag_bitsILi8EEENSQ_INS5_IJNSA_ILi8EEESE_EEENS5_IJSE_SB_EEEEEEEvNS4_8identityESX_S17_vS18_EENS_8epilogue10collective18CollectiveEpilogueINS1A_23Sm100TmaWarpSpecializedILi1ELi1ELi48ELb0ELb0EEEJSG_NS5_IJNSQ_ISE_SB_EENSQ_ISF_SB_EEEEEaSH_aSH_NS1A_6fusion15FusionCallbacksIS1E_NS1I_17LinearCombinationIaiaiLNS_15FloatRoundStyleE2EEESG_S1H_JEEENS4_5SM1004TMEM4LOAD26SM100_TMEM_LOAD_16dp32b16xESX_NSY_INSZ_ILi1ELi4ELi3EEES12_NSQ_INS5_IJS13_NSA_ILi32EEEEEENS5_IJS1T_SB_EEEEEEENS4_39AutoVectorizingCopyWithAssumedAlignmentILi128EEENS4_14SM90_TMA_STOREES1X_S1Z_S1Z_EEEvvEEEEvNT_6ParamsE) ;  /* 0xffffff7802d07950 */ /* 0x000fea0003c3ffff */
        .weak           $__internal_1_$__cuda_sm10x_tcgen05_guardrail_trap_phase_invalid_during_alloc
        .type           $__internal_1_$__cuda_sm10x_tcgen05_guardrail_trap_phase_invalid_during_alloc,@function
        .size           $__internal_1_$__cuda_sm10x_tcgen05_guardrail_trap_phase_invalid_during_alloc,($__internal_2_$__cuda_sm10x_tcgen05_guardrail_trap_unallocated_columns_being_dealloced - $__internal_1_$__cuda_sm10x_tcgen05_guardrail_trap_phase_invalid_during_alloc)
$__internal_1_$__cuda_sm10x_tcgen05_guardrail_trap_phase_invalid_during_alloc:
[----:B------:R-:W-:Y:S05]  /*84c0*/  BPT.TRAP 0x1 ;  /* 0x000000040000795c */ /* 0x000fea0000300000 */
[----:B------:R-:W-:-:S04]  /*84d0*/  MOV R3, 0x0 ;  /* 0x0000000000037802 */ /* 0x000fc80000000f00 */
[----:B------:R-:W-:Y:S05]  /*84e0*/  RET.REL.NODEC R2 `(_ZN7cutlass13device_kernelINS_4gemm6kernel13GemmUniversalIN4cute5tupleIJiiiiEEENS1_10collective13CollectiveMmaINS1_35MainloopSm100TmaUmmaWarpSpecializedILi21ELi2ELi4ENS5_IJNS4_1CILi1EEESB_SB_EEEEENS5_IJNSA_ILi64EEENSA_ILi96EEESE_EEEaNS5_IJlSB_lEEEaSH_NS4_8TiledMMAINS4_8MMA_AtomIJNS4_15SM100_MMA_S8_SSIaaiLi64ELi96ELNS4_4UMMA5MajorE0ELSM_0ELNSL_8SaturateE0EEEEEENS4_6LayoutISC_NS5_IJNSA_ILi0EEESR_SR_EEEEENS5_IJNS4_10UnderscoreESU_SU_EEEEENS4_13SM90_TMA_LOADENS4_14ComposedLayoutINS4_7SwizzleILi2ELi4ELi3EEENS4_18smem_ptr_flag_bitsILi8EEENSQ_INS5_IJNSA_ILi8EEESE_EEENS5_IJSE_SB_EEEEEEEvNS4_8identityESX_S17_vS18_EENS_8epilogue10collective18CollectiveEpilogueINS1A_23Sm100TmaWarpSpecializedILi1ELi1ELi48ELb0ELb0EEEJSG_NS5_IJNSQ_ISE_SB_EENSQ_ISF_SB_EEEEEaSH_aSH_NS1A_6fusion15FusionCallbacksIS1E_NS1I_17LinearCombinationIaiaiLNS_15FloatRoundStyleE2EEESG_S1H_JEEENS4_5SM1004TMEM4LOAD26SM100_TMEM_LOAD_16dp32b16xESX_NSY_INSZ_ILi1ELi4ELi3EEES12_NSQ_INS5_IJS13_NSA_ILi32EEEEEENS5_IJS1T_SB_EEEEEEENS4_39AutoVectorizingCopyWithAssumedAlignmentILi128EEENS4_14SM90_TMA_STOREES1X_S1Z_S1Z_EEEvvEEEEvNT_6ParamsE) ;  /* 0xffffff7802c47950 */ /* 0x000fea0003c3ffff */
        .weak           $__internal_2_$__cuda_sm10x_tcgen05_guardrail_trap_unallocated_columns_being_dealloced
        .type           $__internal_2_$__cuda_sm10x_tcgen05_guardrail_trap_unallocated_columns_being_dealloced,@function
        .size           $__internal_2_$__cuda_sm10x_tcgen05_guardrail_trap_unallocated_columns_being_dealloced,(.L_x_182 - $__internal_2_$__cuda_sm10x_tcgen05_guardrail_trap_unallocated_columns_being_dealloced)
$__internal_2_$__cuda_sm10x_tcgen05_guardrail_trap_unallocated_columns_being_dealloced:
[----:B------:R-:W-:Y:S05]  /*84f0*/  BPT.TRAP 0x1 ;  /* 0x000000040000795c */ /* 0x000fea0000300000 */
[----:B------:R-:W-:-:S04]  /*8500*/  HFMA2 R3, -RZ, RZ, 0, 0 ;  /* 0x00000000ff037431 */ /* 0x000fc800000001ff */
[----:B------:R-:W-:Y:S05]  /*8510*/  RET.REL.NODEC R2 `(_ZN7cutlass13device_kernelINS_4gemm6kernel13GemmUniversalIN4cute5tupleIJiiiiEEENS1_10collective13CollectiveMmaINS1_35MainloopSm100TmaUmmaWarpSpecializedILi21ELi2ELi4ENS5_IJNS4_1CILi1EEESB_SB_EEEEENS5_IJNSA_ILi64EEENSA_ILi96EEESE_EEEaNS5_IJlSB_lEEEaSH_NS4_8TiledMMAINS4_8MMA_AtomIJNS4_15SM100_MMA_S8_SSIaaiLi64ELi96ELNS4_4UMMA5MajorE0ELSM_0ELNSL_8SaturateE0EEEEEENS4_6LayoutISC_NS5_IJNSA_ILi0EEESR_SR_EEEEENS5_IJNS4_10UnderscoreESU_SU_EEEEENS4_13SM90_TMA_LOADENS4_14ComposedLayoutINS4_7SwizzleILi2ELi4ELi3EEENS4_18smem_ptr_flag_bitsILi8EEENSQ_INS5_IJNSA_ILi8EEESE_EEENS5_IJSE_SB_EEEEEEEvNS4_8identityESX_S17_vS18_EENS_8epilogue10collective18CollectiveEpilogueINS1A_23Sm100TmaWarpSpecializedILi1ELi1ELi48ELb0ELb0EEEJSG_NS5_IJNSQ_ISE_SB_EENSQ_ISF_SB_EEEEEaSH_aSH_NS1A_6fusion15FusionCallbacksIS1E_NS1I_17LinearCombinationIaiaiLNS_15FloatRoundStyleE2EEESG_S1H_JEEENS4_5SM1004TMEM4LOAD26SM100_TMEM_LOAD_16dp32b16xESX_NSY_INSZ_ILi1ELi4ELi3EEES12_NSQ_INS5_IJS13_NSA_ILi32EEEEEENS5_IJS1T_SB_EEEEEEENS4_39AutoVectorizingCopyWithAssumedAlignmentILi128EEENS4_14SM90_TMA_STOREES1X_S1Z_S1Z_EEEvvEEEEvNT_6ParamsE) ;  /* 0xffffff7802b87950 */ /* 0x000fea0003c3ffff */
.L_x_181:
[----:B------:R-:W-:-:S00]  /*8520*/  BRA `(.L_x_181) ;  /* 0xfffffffc00fc7947 */ /* 0x000fc0000383ffff */
[----:B------:R-:W-:-:S00]  /*8530*/  NOP ;  /* 0x0000000000007918 */ /* 0x000fc00000000000 */
        /* <DEDUP_REMOVED lines=12> */
.L_x_182:


//--------------------- .nv.global.init           --------------------------
	.section	.nv.global.init,"aw",@progbits
.nv.global.init:
	.type		$str$27,@object
	.size		$str$27,($str$28 - $str$27)
$str$27:
        /*0000*/ 	.byte	0x28, 0x61, 0x64, 0x64, 0x72, 0x65, 0x73, 0x73, 0x20, 0x26, 0x20, 0x6d, 0x61, 0x73, 0x6b, 0x29
        /*0010*/ 	.byte	0x20, 0x3d, 0x3d, 0x20, 0x30, 0x00
	.type		$str$28,@object
	.size		$str$28,($str$26 - $str$28)
$str$28:
        /*0016*/ 	.byte	0x2f, 0x74, 0x6d, 0x70, 0x2f, 0x63, 0x75, 0x74, 0x6c, 0x61, 0x73, 0x73, 0x5f, 0x73, 0x77, 0x65
        /*0026*/ 	.byte	0x65, 0x70, 0x5f, 0x73, 0x72, 0x63, 0x2f, 0x69, 0x6e, 0x63, 0x6c, 0x75, 0x64, 0x65, 0x2f, 0x63
        /*0036*/ 	.byte	0x75, 0x74, 0x65, 0x2f, 0x70, 0x6f, 0x69, 0x6e, 0x74, 0x65, 0x72, 0x5f, 0x66, 0x6c, 0x61, 0x67
        /*0046*/ 	.byte	0x67, 0x65, 0x64, 0x2e, 0x68, 0x70, 0x70, 0x00
	.type		$str$26,@object
	.size		$str$26,($str$25 - $str$26)
$str$26:
        /*004e*/ 	.byte	0x2f, 0x74, 0x6d, 0x70, 0x2f, 0x63, 0x75, 0x74, 0x6c, 0x61, 0x73, 0x73, 0x5f, 0x73, 0x77, 0x65
        /*005e*/ 	.byte	0x65, 0x70, 0x5f, 0x73, 0x72, 0x63, 0x2f, 0x69, 0x6e, 0x63, 0x6c, 0x75, 0x64, 0x65, 0x2f, 0x63
        /*006e*/ 	.byte	0x75, 0x74, 0x65, 0x2f, 0x61, 0x74, 0x6f, 0x6d, 0x2f, 0x63, 0x6f, 0x70, 0x79, 0x5f, 0x74, 0x72
        /*007e*/ 	.byte	0x61, 0x69, 0x74, 0x73, 0x5f, 0x73, 0x6d, 0x31, 0x30, 0x30, 0x2e, 0x68, 0x70, 0x70, 0x00
	.type		$str$25,@object
	.size		$str$25,(__unnamed_1 - $str$25)
$str$25:
        /*008d*/ 	.byte	0x28, 0x28, 0x75, 0x69, 0x6e, 0x74, 0x33, 0x32, 0x5f, 0x74, 0x28, 0x74, 0x68, 0x72, 0x65, 0x61
        /*009d*/ 	.byte	0x64, 0x49, 0x64, 0x78, 0x2e, 0x78, 0x29, 0x20, 0x2f, 0x20, 0x33, 0x32, 0x29, 0x20, 0x25, 0x20
        /*00ad*/ 	.byte	0x34, 0x29, 0x20, 0x3d, 0x3d, 0x20, 0x28, 0x28, 0x28, 0x74, 0x6d, 0x65, 0x6d, 0x5f, 0x61, 0x64
        /*00bd*/ 	.byte	0x64, 0x72, 0x20, 0x3e, 0x3e, 0x20, 0x31, 0x36, 0x29, 0x20, 0x2f, 0x20, 0x33, 0x32, 0x29, 0x20
        /*00cd*/ 	.byte	0x25, 0x20, 0x34, 0x29, 0x00
	.type		__unnamed_1,@object
	.size		__unnamed_1,(__unnamed_2 - __unnamed_1)
__unnamed_1:
        /*00d2*/ 	.byte	0x61, 0x75, 0x74, 0x6f, 0x20, 0x63, 0x75, 0x74, 0x65, 0x3a, 0x3a, 0x61, 0x73, 0x5f, 0x70, 0x6f
        /* <DEDUP_REMOVED lines=24> */
        /*0262*/ 	.byte	0x3e, 0x3e, 0x5d, 0x00
	.type		__unnamed_2,@object
	.size		__unnamed_2,(.L_2 - __unnamed_2)
__unnamed_2:
        /* <DEDUP_REMOVED lines=37> */
        /*04b6*/ 	.byte	0x74, 0x65, 0x3a, 0x3a, 0x43, 0x3c, 0x30, 0x3e, 0x3e, 0x3e, 0x3e, 0x5d, 0x00
.L_2:


//--------------------- .nv.shared._ZN7cutlass13device_kernelINS_4gemm6kernel13GemmUniversalIN4cute5tupleIJiiiiEEENS1_10collective13CollectiveMmaINS1_35MainloopSm100TmaUmmaWarpSpecializedILi21ELi2ELi4ENS5_IJNS4_1CILi1EEESB_SB_EEEEENS5_IJNSA_ILi64EEENSA_ILi96EEESE_EEEaNS5_IJlSB_lEEEaSH_NS4_8TiledMMAINS4_8MMA_AtomIJNS4_15SM100_MMA_S8_SSIaaiLi64ELi96ELNS4_4UMMA5MajorE0ELSM_0ELNSL_8SaturateE0EEEEEENS4_6LayoutISC_NS5_IJNSA_ILi0EEESR_SR_EEEEENS5_IJNS4_10UnderscoreESU_SU_EEEEENS4_13SM90_TMA_LOADENS4_14ComposedLayoutINS4_7SwizzleILi2ELi4ELi3EEENS4_18smem_ptr_flag_bitsILi8EEENSQ_INS5_IJNSA_ILi8EEESE_EEENS5_IJSE_SB_EEEEEEEvNS4_8identityESX_S17_vS18_EENS_8epilogue10collective18CollectiveEpilogueINS1A_23Sm100TmaWarpSpecializedILi1ELi1ELi48ELb0ELb0EEEJSG_NS5_IJNSQ_ISE_SB_EENSQ_ISF_SB_EEEEEaSH_aSH_NS1A_6fusion15FusionCallbacksIS1E_NS1I_17LinearCombinationIaiaiLNS_15FloatRoundStyleE2EEESG_S1H_JEEENS4_5SM1004TMEM4LOAD26SM100_TMEM_LOAD_16dp32b16xESX_NSY_INSZ_ILi1ELi4ELi3EEES12_NSQ_INS5_IJS13_NSA_ILi32EEEEEENS5_IJS1T_SB_EEEEEEENS4_39AutoVectorizingCopyWithAssumedAlignmentILi128EEENS4_14SM90_TMA_STOREES1X_S1Z_S1Z_EEEvvEEEEvNT_6ParamsE --------------------------
	.section	.nv.shared._ZN7cutlass13device_kernelINS_4gemm6kernel13GemmUniversalIN4cute5tupleIJiiiiEEENS1_10collective13CollectiveMmaINS1_35MainloopSm100TmaUmmaWarpSpecializedILi21ELi2ELi4ENS5_IJNS4_1CILi1EEESB_SB_EEEEENS5_IJNSA_ILi64EEENSA_ILi96EEESE_EEEaNS5_IJlSB_lEEEaSH_NS4_8TiledMMAINS4_8MMA_AtomIJNS4_15SM100_MMA_S8_SSIaaiLi64ELi96ELNS4_4UMMA5MajorE0ELSM_0ELNSL_8SaturateE0EEEEEENS4_6LayoutISC_NS5_IJNSA_ILi0EEESR_SR_EEEEENS5_IJNS4_10UnderscoreESU_SU_EEEEENS4_13SM90_TMA_LOADENS4_14ComposedLayoutINS4_7SwizzleILi2ELi4ELi3EEENS4_18smem_ptr_flag_bitsILi8EEENSQ_INS5_IJNSA_ILi8EEESE_EEENS5_IJSE_SB_EEEEEEEvNS4_8identityESX_S17_vS18_EENS_8epilogue10collective18CollectiveEpilogueINS1A_23Sm100TmaWarpSpecializedILi1ELi1ELi48ELb0ELb0EEEJSG_NS5_IJNSQ_ISE_SB_EENSQ_ISF_SB_EEEEEaSH_aSH_NS1A_6fusion15FusionCallbacksIS1E_NS1I_17LinearCombinationIaiaiLNS_15FloatRoundStyleE2EEESG_S1H_JEEENS4_5SM1004TMEM4LOAD26SM100_TMEM_LOAD_16dp32b16xESX_NSY_INSZ_ILi1ELi4ELi3EEES12_NSQ_INS5_IJS13_NSA_ILi32EEEEEENS5_IJS1T_SB_EEEEEEENS4_39AutoVectorizingCopyWithAssumedAlignmentILi128EEENS4_14SM90_TMA_STOREES1X_S1Z_S1Z_EEEvvEEEEvNT_6ParamsE,"aw",@nobits
	.sectionflags	@""
	.align	16
	.zero		1024


//--------------------- .nv.shared.reserved.0     --------------------------
	.section	.nv.shared.reserved.0,"aw",@nobits
	.weak		__nv_reservedSMEM_offset_0_alias
	.size		__nv_reservedSMEM_offset_0_alias, 0, 64
	.other		__nv_reservedSMEM_offset_0_alias,@"STO_CUDA_RESERVED_SHARED STV_DEFAULT"
__nv_reservedSMEM_offset_0_alias:
	.zero		0
.nv.shared.reserved.0:
	.zero		64
	.weak		__nv_reservedSMEM_tcgen05_partition
	.type		__nv_reservedSMEM_tcgen05_partition,@object
	.size		__nv_reservedSMEM_tcgen05_partition,(.L_0 - __nv_reservedSMEM_tcgen05_partition)
__nv_reservedSMEM_tcgen05_partition:
	.zero		32
.L_0:


//--------------------- .nv.global                --------------------------
	.section	.nv.global,"aw",@nobits
.nv.global:
	.type		_ZN40_INTERNAL_3a340b25_4_k_cu_812a4919_374544cute1_E,@object
	.size		_ZN40_INTERNAL_3a340b25_4_k_cu_812a4919_374544cute1_E,(_ZN40_INTERNAL_3a340b25_4_k_cu_812a4919_374544cuda3std3__45__cpo6cbeginE - _ZN40_INTERNAL_3a340b25_4_k_cu_812a4919_374544cute1_E)
_ZN40_INTERNAL_3a340b25_4_k_cu_812a4919_374544cute1_E:
	.zero		1
	.type		_ZN40_INTERNAL_3a340b25_4_k_cu_812a4919_374544cuda3std3__45__cpo6cbeginE,@object
	.size		_ZN40_INTERNAL_3a340b25_4_k_cu_812a4919_374544cuda3std3__45__cpo6cbeginE,(_ZN40_INTERNAL_3a340b25_4_k_cu_812a4919_374544cuda3std3__48in_placeE - _ZN40_INTERNAL_3a340b25_4_k_cu_812a4919_374544cuda3std3__45__cpo6cbeginE)
_ZN40_INTERNAL_3a340b25_4_k_cu_812a4919_374544cuda3std3__45__cpo6cbeginE:
	.zero		1
	.type		_ZN40_INTERNAL_3a340b25_4_k_cu_812a4919_374544cuda3std3__48in_placeE,@object
	.size		_ZN40_INTERNAL_3a340b25_4_k_cu_812a4919_374544cuda3std3__48in_placeE,(_ZN40_INTERNAL_3a340b25_4_k_cu_812a4919_374544cuda3std6ranges3__45__cpo9iter_moveE - _ZN40_INTERNAL_3a340b25_4_k_cu_812a4919_374544cuda3std3__48in_placeE)
_ZN40_INTERNAL_3a340b25_4_k_cu_812a4919_374544cuda3std3__48in_placeE:
	.zero		1
	.type		_ZN40_INTERNAL_3a340b25_4_k_cu_812a4919_374544cuda3std6ranges3__45__cpo9iter_moveE,@object
	.size		_ZN40_INTERNAL_3a340b25_4_k_cu_812a4919_374544cuda3std6ranges3__45__cpo9iter_moveE,(_ZN40_INTERNAL_3a340b25_4_k_cu_812a4919_374544cuda3std3__45__cpo5beginE - _ZN40_INTERNAL_3a340b25_4_k_cu_812a4919_374544cuda3std6ranges3__45__cpo9iter_moveE)
_ZN40_INTERNAL_3a340b25_4_k_cu_812a4919_374544cuda3std6ranges3__45__cpo9iter_moveE:
	.zero		1
	.type		_ZN40_INTERNAL_3a340b25_4_k_cu_812a4919_374544cuda3std3__45__cpo5beginE,@object
	.size		_ZN40_INTERNAL_3a340b25_4_k_cu_812a4919_374544cuda3std3__45__cpo5beginE,(_ZN40_INTERNAL_3a340b25_4_k_cu_812a4919_374544cuda3std3__442_GLOBAL__N__3a340b25_4_k_cu_812a4919_374546ignoreE - _ZN40_INTERNAL_3a340b25_4_k_cu_812a4919_374544cuda3std3__45__cpo5beginE)
_ZN40_INTERNAL_3a340b25_4_k_cu_812a4919_374544cuda3std3__45__cpo5beginE:
	.zero		1
	.type		_ZN40_INTERNAL_3a340b25_4_k_cu_812a4919_374544cuda3std3__442_GLOBAL__N__3a340b25_4_k_cu_812a4919_374546ignoreE,@object
	.size		_ZN40_INTERNAL_3a340b25_4_k_cu_812a4919_374544cuda3std3__442_GLOBAL__N__3a340b25_4_k_cu_812a4919_374546ignoreE,(_ZN40_INTERNAL_3a340b25_4_k_cu_812a4919_374544cute7productE - _ZN40_INTERNAL_3a340b25_4_k_cu_812a4919_374544cuda3std3__442_GLOBAL__N__3a340b25_4_k_cu_812a4919_374546ignoreE)
_ZN40_INTERNAL_3a340b25_4_k_cu_812a4919_374544cuda3std3__442_GLOBAL__N__3a340b25_4_k_cu_812a4919_374546ignoreE:
	.zero		1
	.type		_ZN40_INTERNAL_3a340b25_4_k_cu_812a4919_374544cute7productE,@object
	.size		_ZN40_INTERNAL_3a340b25_4_k_cu_812a4919_374544cute7productE,(_ZN40_INTERNAL_3a340b25_4_k_cu_812a4919_374544cuda3std3__45__cpo3endE - _ZN40_INTERNAL_3a340b25_4_k_cu_812a4919_374544cute7productE)
_ZN40_INTERNAL_3a340b25_4_k_cu_812a4919_374544cute7productE:
	.zero		1
	.type		_ZN40_INTERNAL_3a340b25_4_k_cu_812a4919_374544cuda3std3__45__cpo3endE,@object
	.size		_ZN40_INTERNAL_3a340b25_4_k_cu_812a4919_374544cuda3std3__45__cpo3endE,(_ZN40_INTERNAL_3a340b25_4_k_cu_812a4919_374544cuda3std3__419piecewise_constructE - _ZN40_INTERNAL_3a340b25_4_k_cu_812a4919_374544cuda3std3__45__cpo3endE)
_ZN40_INTERNAL_3a340b25_4_k_cu_812a4919_374544cuda3std3__45__cpo3endE:
	.zero		1
	.type		_ZN40_INTERNAL_3a340b25_4_k_cu_812a4919_374544cuda3std3__419piecewise_constructE,@object
	.size		_ZN40_INTERNAL_3a340b25_4_k_cu_812a4919_374544cuda3std3__419piecewise_constructE,(_ZN40_INTERNAL_3a340b25_4_k_cu_812a4919_374544cuda3std3__45__cpo4cendE - _ZN40_INTERNAL_3a340b25_4_k_cu_812a4919_374544cuda3std3__419piecewise_constructE)
_ZN40_INTERNAL_3a340b25_4_k_cu_812a4919_374544cuda3std3__419piecewise_constructE:
	.zero		1
	.type		_ZN40_INTERNAL_3a340b25_4_k_cu_812a4919_374544cuda3std3__45__cpo4cendE,@object
	.size		_ZN40_INTERNAL_3a340b25_4_k_cu_812a4919_374544cuda3std3__45__cpo4cendE,(_ZN40_INTERNAL_3a340b25_4_k_cu_812a4919_374544cuda3std6ranges3__45__cpo4swapE - _ZN40_INTERNAL_3a340b25_4_k_cu_812a4919_374544cuda3std3__45__cpo4cendE)
_ZN40_INTERNAL_3a340b25_4_k_cu_812a4919_374544cuda3std3__45__cpo4cendE:
	.zero		1
	.type		_ZN40_INTERNAL_3a340b25_4_k_cu_812a4919_374544cuda3std6ranges3__45__cpo4swapE,@object
	.size		_ZN40_INTERNAL_3a340b25_4_k_cu_812a4919_374544cuda3std6ranges3__45__cpo4swapE,(.L_10 - _ZN40_INTERNAL_3a340b25_4_k_cu_812a4919_374544cuda3std6ranges3__45__cpo4swapE)
_ZN40_INTERNAL_3a340b25_4_k_cu_812a4919_374544cuda3std6ranges3__45__cpo4swapE:
	.zero		1
.L_10:


//--------------------- .nv.constant0._ZN7cutlass13device_kernelINS_4gemm6kernel13GemmUniversalIN4cute5tupleIJiiiiEEENS1_10collective13CollectiveMmaINS1_35MainloopSm100TmaUmmaWarpSpecializedILi21ELi2ELi4ENS5_IJNS4_1CILi1EEESB_SB_EEEEENS5_IJNSA_ILi64EEENSA_ILi96EEESE_EEEaNS5_IJlSB_lEEEaSH_NS4_8TiledMMAINS4_8MMA_AtomIJNS4_15SM100_MMA_S8_SSIaaiLi64ELi96ELNS4_4UMMA5MajorE0ELSM_0ELNSL_8SaturateE0EEEEEENS4_6LayoutISC_NS5_IJNSA_ILi0EEESR_SR_EEEEENS5_IJNS4_10UnderscoreESU_SU_EEEEENS4_13SM90_TMA_LOADENS4_14ComposedLayoutINS4_7SwizzleILi2ELi4ELi3EEENS4_18smem_ptr_flag_bitsILi8EEENSQ_INS5_IJNSA_ILi8EEESE_EEENS5_IJSE_SB_EEEEEEEvNS4_8identityESX_S17_vS18_EENS_8epilogue10collective18CollectiveEpilogueINS1A_23Sm100TmaWarpSpecializedILi1ELi1ELi48ELb0ELb0EEEJSG_NS5_IJNSQ_ISE_SB_EENSQ_ISF_SB_EEEEEaSH_aSH_NS1A_6fusion15FusionCallbacksIS1E_NS1I_17LinearCombinationIaiaiLNS_15FloatRoundStyleE2EEESG_S1H_JEEENS4_5SM1004TMEM4LOAD26SM100_TMEM_LOAD_16dp32b16xESX_NSY_INSZ_ILi1ELi4ELi3EEES12_NSQ_INS5_IJS13_NSA_ILi32EEEEEENS5_IJS1T_SB_EEEEEEENS4_39AutoVectorizingCopyWithAssumedAlignmentILi128EEENS4_14SM90_TMA_STOREES1X_S1Z_S1Z_EEEvvEEEEvNT_6ParamsE --------------------------
	.section	.nv.constant0._ZN7cutlass13device_kernelINS_4gemm6kernel13GemmUniversalIN4cute5tupleIJiiiiEEENS1_10collective13CollectiveMmaINS1_35MainloopSm100TmaUmmaWarpSpecializedILi21ELi2ELi4ENS5_IJNS4_1CILi1EEESB_SB_EEEEENS5_IJNSA_ILi64EEENSA_ILi96EEESE_EEEaNS5_IJlSB_lEEEaSH_NS4_8TiledMMAINS4_8MMA_AtomIJNS4_15SM100_MMA_S8_SSIaaiLi64ELi96ELNS4_4UMMA5MajorE0ELSM_0ELNSL_8SaturateE0EEEEEENS4_6LayoutISC_NS5_IJNSA_ILi0EEESR_SR_EEEEENS5_IJNS4_10UnderscoreESU_SU_EEEEENS4_13SM90_TMA_LOADENS4_14ComposedLayoutINS4_7SwizzleILi2ELi4ELi3EEENS4_18smem_ptr_flag_bitsILi8EEENSQ_INS5_IJNSA_ILi8EEESE_EEENS5_IJSE_SB_EEEEEEEvNS4_8identityESX_S17_vS18_EENS_8epilogue10collective18CollectiveEpilogueINS1A_23Sm100TmaWarpSpecializedILi1ELi1ELi48ELb0ELb0EEEJSG_NS5_IJNSQ_ISE_SB_EENSQ_ISF_SB_EEEEEaSH_aSH_NS1A_6fusion15FusionCallbacksIS1E_NS1I_17LinearCombinationIaiaiLNS_15FloatRoundStyleE2EEESG_S1H_JEEENS4_5SM1004TMEM4LOAD26SM100_TMEM_LOAD_16dp32b16xESX_NSY_INSZ_ILi1ELi4ELi3EEES12_NSQ_INS5_IJS13_NSA_ILi32EEEEEENS5_IJS1T_SB_EEEEEEENS4_39AutoVectorizingCopyWithAssumedAlignmentILi128EEENS4_14SM90_TMA_STOREES1X_S1Z_S1Z_EEEvvEEEEvNT_6ParamsE,"a",@progbits
	.sectionflags	@""
	.align	4
.nv.constant0._ZN7cutlass13device_kernelINS_4gemm6kernel13GemmUniversalIN4cute5tupleIJiiiiEEENS1_10collective13CollectiveMmaINS1_35MainloopSm100TmaUmmaWarpSpecializedILi21ELi2ELi4ENS5_IJNS4_1CILi1EEESB_SB_EEEEENS5_IJNSA_ILi64EEENSA_ILi96EEESE_EEEaNS5_IJlSB_lEEEaSH_NS4_8TiledMMAINS4_8MMA_AtomIJNS4_15SM100_MMA_S8_SSIaaiLi64ELi96ELNS4_4UMMA5MajorE0ELSM_0ELNSL_8SaturateE0EEEEEENS4_6LayoutISC_NS5_IJNSA_ILi0EEESR_SR_EEEEENS5_IJNS4_10UnderscoreESU_SU_EEEEENS4_13SM90_TMA_LOADENS4_14ComposedLayoutINS4_7SwizzleILi2ELi4ELi3EEENS4_18smem_ptr_flag_bitsILi8EEENSQ_INS5_IJNSA_ILi8EEESE_EEENS5_IJSE_SB_EEEEEEEvNS4_8identityESX_S17_vS18_EENS_8epilogue10collective18CollectiveEpilogueINS1A_23Sm100TmaWarpSpecializedILi1ELi1ELi48ELb0ELb0EEEJSG_NS5_IJNSQ_ISE_SB_EENSQ_ISF_SB_EEEEEaSH_aSH_NS1A_6fusion15FusionCallbacksIS1E_NS1I_17LinearCombinationIaiaiLNS_15FloatRoundStyleE2EEESG_S1H_JEEENS4_5SM1004TMEM4LOAD26SM100_TMEM_LOAD_16dp32b16xESX_NSY_INSZ_ILi1ELi4ELi3EEES12_NSQ_INS5_IJS13_NSA_ILi32EEEEEENS5_IJS1T_SB_EEEEEEENS4_39AutoVectorizingCopyWithAssumedAlignmentILi128EEENS4_14SM90_TMA_STOREES1X_S1Z_S1Z_EEEvvEEEEvNT_6ParamsE:
	.zero		2944


//--------------------- SYMBOLS --------------------------

	.type		.nv.reservedSmem.offset0,@object
	.size		.nv.reservedSmem.offset0,0x4
	.type		.nv.reservedSmem.cap,@object
	.size		.nv.reservedSmem.cap,0x4
	.type		__assertfail,@function
